//
// Generated by NVIDIA NVVM Compiler
//
// Compiler Build ID: CL-36424714
// Cuda compilation tools, release 13.0, V13.0.88
// Based on NVVM 20.0.0
//

.version 9.0
.target sm_100
.address_size 64

	// .globl	visual_analytics_kernel
// shared_positions has been demoted
// shared_importance has been demoted
// shared_communities has been demoted
.global .align 1 .b8 _ZN34_INTERNAL_1537ffa3_4_k_cu_0a575dad4cuda3std3__45__cpo5beginE[1];
.global .align 1 .b8 _ZN34_INTERNAL_1537ffa3_4_k_cu_0a575dad4cuda3std3__45__cpo3endE[1];
.global .align 1 .b8 _ZN34_INTERNAL_1537ffa3_4_k_cu_0a575dad4cuda3std3__45__cpo6cbeginE[1];
.global .align 1 .b8 _ZN34_INTERNAL_1537ffa3_4_k_cu_0a575dad4cuda3std3__45__cpo4cendE[1];
.global .align 1 .b8 _ZN34_INTERNAL_1537ffa3_4_k_cu_0a575dad4cuda3std3__45__cpo6rbeginE[1];
.global .align 1 .b8 _ZN34_INTERNAL_1537ffa3_4_k_cu_0a575dad4cuda3std3__45__cpo4rendE[1];
.global .align 1 .b8 _ZN34_INTERNAL_1537ffa3_4_k_cu_0a575dad4cuda3std3__45__cpo7crbeginE[1];
.global .align 1 .b8 _ZN34_INTERNAL_1537ffa3_4_k_cu_0a575dad4cuda3std3__45__cpo5crendE[1];
.global .align 1 .b8 _ZN34_INTERNAL_1537ffa3_4_k_cu_0a575dad4cuda3std3__436_GLOBAL__N__1537ffa3_4_k_cu_0a575dad6ignoreE[1];
.global .align 1 .b8 _ZN34_INTERNAL_1537ffa3_4_k_cu_0a575dad4cuda3std3__419piecewise_constructE[1];
.global .align 1 .b8 _ZN34_INTERNAL_1537ffa3_4_k_cu_0a575dad4cuda3std3__48in_placeE[1];
.global .align 1 .b8 _ZN34_INTERNAL_1537ffa3_4_k_cu_0a575dad4cuda3std3__420unreachable_sentinelE[1];
.global .align 1 .b8 _ZN34_INTERNAL_1537ffa3_4_k_cu_0a575dad4cuda3std3__47nulloptE[1];
.global .align 1 .b8 _ZN34_INTERNAL_1537ffa3_4_k_cu_0a575dad4cuda3std3__48unexpectE[1];
.global .align 1 .b8 _ZN34_INTERNAL_1537ffa3_4_k_cu_0a575dad4cuda3std6ranges3__45__cpo4swapE[1];
.global .align 1 .b8 _ZN34_INTERNAL_1537ffa3_4_k_cu_0a575dad4cuda3std6ranges3__45__cpo9iter_moveE[1];
.global .align 1 .b8 _ZN34_INTERNAL_1537ffa3_4_k_cu_0a575dad4cuda3std6ranges3__45__cpo5beginE[1];
.global .align 1 .b8 _ZN34_INTERNAL_1537ffa3_4_k_cu_0a575dad4cuda3std6ranges3__45__cpo3endE[1];
.global .align 1 .b8 _ZN34_INTERNAL_1537ffa3_4_k_cu_0a575dad4cuda3std6ranges3__45__cpo6cbeginE[1];
.global .align 1 .b8 _ZN34_INTERNAL_1537ffa3_4_k_cu_0a575dad4cuda3std6ranges3__45__cpo4cendE[1];
.global .align 1 .b8 _ZN34_INTERNAL_1537ffa3_4_k_cu_0a575dad4cuda3std6ranges3__45__cpo7advanceE[1];
.global .align 1 .b8 _ZN34_INTERNAL_1537ffa3_4_k_cu_0a575dad4cuda3std6ranges3__45__cpo9iter_swapE[1];
.global .align 1 .b8 _ZN34_INTERNAL_1537ffa3_4_k_cu_0a575dad4cuda3std6ranges3__45__cpo4nextE[1];
.global .align 1 .b8 _ZN34_INTERNAL_1537ffa3_4_k_cu_0a575dad4cuda3std6ranges3__45__cpo4prevE[1];
.global .align 1 .b8 _ZN34_INTERNAL_1537ffa3_4_k_cu_0a575dad4cuda3std6ranges3__45__cpo4dataE[1];
.global .align 1 .b8 _ZN34_INTERNAL_1537ffa3_4_k_cu_0a575dad4cuda3std6ranges3__45__cpo5cdataE[1];
.global .align 1 .b8 _ZN34_INTERNAL_1537ffa3_4_k_cu_0a575dad4cuda3std6ranges3__45__cpo4sizeE[1];
.global .align 1 .b8 _ZN34_INTERNAL_1537ffa3_4_k_cu_0a575dad4cuda3std6ranges3__45__cpo5ssizeE[1];
.global .align 1 .b8 _ZN34_INTERNAL_1537ffa3_4_k_cu_0a575dad4cuda3std6ranges3__45__cpo8distanceE[1];
.global .align 1 .b8 _ZN34_INTERNAL_1537ffa3_4_k_cu_0a575dad6thrust24THRUST_300001_SM_1000_NS6system6detail10sequential3seqE[1];
.global .align 1 .b8 _ZN34_INTERNAL_1537ffa3_4_k_cu_0a575dad6thrust24THRUST_300001_SM_1000_NS12placeholders2_1E[1];
.global .align 1 .b8 _ZN34_INTERNAL_1537ffa3_4_k_cu_0a575dad6thrust24THRUST_300001_SM_1000_NS12placeholders2_2E[1];
.global .align 1 .b8 _ZN34_INTERNAL_1537ffa3_4_k_cu_0a575dad6thrust24THRUST_300001_SM_1000_NS12placeholders2_3E[1];
.global .align 1 .b8 _ZN34_INTERNAL_1537ffa3_4_k_cu_0a575dad6thrust24THRUST_300001_SM_1000_NS12placeholders2_4E[1];
.global .align 1 .b8 _ZN34_INTERNAL_1537ffa3_4_k_cu_0a575dad6thrust24THRUST_300001_SM_1000_NS12placeholders2_5E[1];
.global .align 1 .b8 _ZN34_INTERNAL_1537ffa3_4_k_cu_0a575dad6thrust24THRUST_300001_SM_1000_NS12placeholders2_6E[1];
.global .align 1 .b8 _ZN34_INTERNAL_1537ffa3_4_k_cu_0a575dad6thrust24THRUST_300001_SM_1000_NS12placeholders2_7E[1];
.global .align 1 .b8 _ZN34_INTERNAL_1537ffa3_4_k_cu_0a575dad6thrust24THRUST_300001_SM_1000_NS12placeholders2_8E[1];
.global .align 1 .b8 _ZN34_INTERNAL_1537ffa3_4_k_cu_0a575dad6thrust24THRUST_300001_SM_1000_NS12placeholders2_9E[1];
.global .align 1 .b8 _ZN34_INTERNAL_1537ffa3_4_k_cu_0a575dad6thrust24THRUST_300001_SM_1000_NS12placeholders3_10E[1];

.visible .entry visual_analytics_kernel(
	.param .u64 .ptr .align 1 visual_analytics_kernel_param_0,
	.param .u64 .ptr .align 1 visual_analytics_kernel_param_1,
	.param .u64 .ptr .align 1 visual_analytics_kernel_param_2,
	.param .align 4 .b8 visual_analytics_kernel_param_3[172],
	.param .u64 .ptr .align 1 visual_analytics_kernel_param_4,
	.param .u64 .ptr .align 1 visual_analytics_kernel_param_5,
	.param .u64 .ptr .align 1 visual_analytics_kernel_param_6
)
{
	.reg .pred 	%p<85>;
	.reg .b32 	%r<196>;
	.reg .b32 	%f<695>;
	.reg .b64 	%rd<64>;
	// demoted variable
	.shared .align 4 .b8 shared_positions[16384];
	// demoted variable
	.shared .align 4 .b8 shared_importance[4096];
	// demoted variable
	.shared .align 4 .b8 shared_communities[4096];
	ld.param.u64 	%rd26, [visual_analytics_kernel_param_0];
	ld.param.u64 	%rd27, [visual_analytics_kernel_param_1];
	ld.param.u64 	%rd28, [visual_analytics_kernel_param_2];
	mov.b64 	%rd29, visual_analytics_kernel_param_3;
	ld.param.u64 	%rd24, [visual_analytics_kernel_param_5];
	mov.u64 	%rd1, %rd29;
	cvta.to.global.u64 	%rd2, %rd27;
	cvta.to.global.u64 	%rd3, %rd28;
	cvta.to.global.u64 	%rd4, %rd26;
	mov.u32 	%r82, %ctaid.x;
	mov.u32 	%r83, %ntid.x;
	mov.u32 	%r1, %tid.x;
	mad.lo.s32 	%r2, %r82, %r83, %r1;
	ld.param.u32 	%r84, [visual_analytics_kernel_param_3];
	setp.ge.s32 	%p1, %r2, %r84;
	@%p1 bra 	$L__BB0_111;
	mul.wide.s32 	%rd30, %r2, 520;
	add.s64 	%rd5, %rd4, %rd30;
	ld.global.u32 	%r85, [%rd5+184];
	cvt.rn.f32.s32 	%f1, %r85;
	setp.eq.s32 	%p2, %r85, 0;
	mov.f32 	%f612, 0f3F800000;
	@%p2 bra 	$L__BB0_4;
	mov.f32 	%f192, 0f00000000;
	mov.f32 	%f193, 0f3F000000;
	mul.rn.f32 	%f194, %f193, %f192;
	mov.f32 	%f195, 0f3DF6384F;
	mul.rn.f32 	%f196, %f195, %f192;
	mul.f32 	%f197, %f196, 0f40400000;
	fma.rn.f32 	%f198, %f194, 0f3FB8AA3B, 0f00000000;
	add.f32 	%f199, %f198, 0f00000000;
	fma.rn.f32 	%f200, %f197, %f194, %f199;
	fma.rn.f32 	%f201, %f196, 0f00000000, %f200;
	mov.f32 	%f202, 0f3F800000;
	add.rn.f32 	%f203, %f202, %f201;
	mul.rn.f32 	%f204, %f203, %f1;
	cvt.rni.f32.f32 	%f205, %f204;
	sub.f32 	%f206, %f204, %f205;
	neg.f32 	%f207, %f204;
	fma.rn.f32 	%f208, %f203, %f1, %f207;
	mov.f32 	%f209, 0fBF800000;
	add.rn.f32 	%f210, %f203, %f209;
	neg.f32 	%f211, %f210;
	add.rn.f32 	%f212, %f201, %f211;
	fma.rn.f32 	%f213, %f212, %f1, %f208;
	add.f32 	%f214, %f206, %f213;
	setp.gt.f32 	%p3, %f205, 0f00000000;
	selp.b32 	%r86, 0, -2097152000, %p3;
	abs.f32 	%f215, %f1;
	setp.num.f32 	%p4, %f215, %f215;
	setp.lt.f32 	%p5, %f204, 0f00000000;
	selp.f32 	%f216, 0f00000000, 0f7F800000, %p5;
	abs.f32 	%f217, %f204;
	setp.gt.f32 	%p6, %f217, 0f43180000;
	cvt.rzi.s32.f32 	%r87, %f205;
	shl.b32 	%r88, %r87, 23;
	sub.s32 	%r89, %r88, %r86;
	mov.b32 	%f218, %r89;
	add.s32 	%r90, %r86, 2130706432;
	mov.b32 	%f219, %r90;
	fma.rn.f32 	%f220, %f214, 0f391FCB8E, 0f3AAF85ED;
	fma.rn.f32 	%f221, %f220, %f214, 0f3C1D9856;
	fma.rn.f32 	%f222, %f221, %f214, 0f3D6357BB;
	fma.rn.f32 	%f223, %f222, %f214, 0f3E75FDEC;
	fma.rn.f32 	%f224, %f223, %f214, 0f3F317218;
	fma.rn.f32 	%f225, %f224, %f214, 0f3F800000;
	mul.f32 	%f226, %f225, %f219;
	mul.f32 	%f227, %f226, %f218;
	selp.f32 	%f612, %f216, %f227, %p6;
	@%p4 bra 	$L__BB0_4;
	mov.f32 	%f228, 0f40000000;
	add.rn.f32 	%f612, %f228, %f1;
$L__BB0_4:
	ld.param.u32 	%r3, [%rd1];
	setp.lt.s32 	%p7, %r3, 1;
	mov.f32 	%f650, 0f00000000;
	mov.f32 	%f649, %f650;
	mov.f32 	%f648, %f650;
	mov.f32 	%f621, %f650;
	@%p7 bra 	$L__BB0_15;
	mul.f32 	%f231, %f612, 0f447A0000;
	shl.b32 	%r92, %r1, 4;
	mov.u32 	%r93, shared_positions;
	add.s32 	%r4, %r93, %r92;
	shl.b32 	%r94, %r1, 2;
	mov.u32 	%r95, shared_importance;
	add.s32 	%r5, %r95, %r94;
	mov.u32 	%r96, shared_communities;
	add.s32 	%r6, %r96, %r94;
	mul.f32 	%f5, %f231, %f231;
	ld.param.f32 	%f6, [%rd1+24];
	mov.f32 	%f621, 0f00000000;
	mov.b32 	%r166, 0;
	mov.u32 	%r165, %r3;
	mov.f32 	%f648, %f621;
	mov.f32 	%f649, %f621;
	mov.f32 	%f650, %f621;
$L__BB0_6:
	add.s32 	%r11, %r166, %r1;
	setp.ge.s32 	%p8, %r11, %r3;
	@%p8 bra 	$L__BB0_8;
	mul.wide.u32 	%rd31, %r11, 520;
	add.s64 	%rd32, %rd4, %rd31;
	ld.global.f32 	%f232, [%rd32];
	st.shared.f32 	[%r4], %f232;
	ld.global.f32 	%f233, [%rd32+4];
	st.shared.f32 	[%r4+4], %f233;
	ld.global.f32 	%f234, [%rd32+8];
	st.shared.f32 	[%r4+8], %f234;
	ld.global.f32 	%f235, [%rd32+12];
	st.shared.f32 	[%r4+12], %f235;
	ld.global.f32 	%f236, [%rd32+496];
	st.shared.f32 	[%r5], %f236;
	ld.global.u32 	%r97, [%rd32+424];
	st.shared.u32 	[%r6], %r97;
$L__BB0_8:
	barrier.sync 	0;
	setp.le.s32 	%p9, %r3, %r166;
	@%p9 bra 	$L__BB0_14;
	min.s32 	%r99, %r165, 1024;
	max.s32 	%r12, %r99, 1;
	mov.b32 	%r167, 0;
$L__BB0_10:
	add.s32 	%r100, %r167, %r166;
	setp.eq.s32 	%p10, %r100, %r2;
	@%p10 bra 	$L__BB0_13;
	shl.b32 	%r101, %r167, 4;
	mov.u32 	%r102, shared_positions;
	add.s32 	%r14, %r102, %r101;
	ld.shared.f32 	%f237, [%r14];
	ld.shared.f32 	%f238, [%r14+4];
	ld.shared.f32 	%f239, [%r14+8];
	ld.global.f32 	%f240, [%rd5];
	sub.f32 	%f19, %f240, %f237;
	ld.global.f32 	%f241, [%rd5+4];
	sub.f32 	%f20, %f241, %f238;
	ld.global.f32 	%f242, [%rd5+8];
	sub.f32 	%f21, %f242, %f239;
	mul.f32 	%f243, %f20, %f20;
	fma.rn.f32 	%f244, %f19, %f19, %f243;
	fma.rn.f32 	%f22, %f21, %f21, %f244;
	setp.gt.f32 	%p11, %f22, %f5;
	@%p11 bra 	$L__BB0_13;
	ld.shared.f32 	%f245, [%r14+12];
	add.f32 	%f246, %f22, 0f3A83126F;
	sqrt.rn.f32 	%f247, %f246;
	ld.global.f32 	%f248, [%rd5+12];
	sub.f32 	%f249, %f248, %f245;
	abs.f32 	%f250, %f249;
	neg.f32 	%f251, %f250;
	mul.f32 	%f252, %f6, %f251;
	fma.rn.f32 	%f253, %f252, 0f3BBB989D, 0f3F000000;
	cvt.sat.f32.f32 	%f254, %f253;
	mov.f32 	%f255, 0f4B400001;
	mov.f32 	%f256, 0f437C0000;
	fma.rm.f32 	%f257, %f254, %f256, %f255;
	add.f32 	%f258, %f257, 0fCB40007F;
	neg.f32 	%f259, %f258;
	fma.rn.f32 	%f260, %f252, 0f3FB8AA3B, %f259;
	fma.rn.f32 	%f261, %f252, 0f32A57060, %f260;
	mov.b32 	%r103, %f257;
	shl.b32 	%r104, %r103, 23;
	mov.b32 	%f262, %r104;
	ex2.approx.ftz.f32 	%f263, %f261;
	mul.f32 	%f264, %f263, %f262;
	ld.global.u32 	%r105, [%rd5+424];
	shl.b32 	%r106, %r167, 2;
	mov.u32 	%r107, shared_communities;
	add.s32 	%r108, %r107, %r106;
	ld.shared.u32 	%r109, [%r108];
	setp.eq.s32 	%p12, %r105, %r109;
	setp.gt.s32 	%p13, %r105, -1;
	selp.f32 	%f265, 0f40000000, 0f3F800000, %p12;
	selp.f32 	%f266, %f265, 0f3F800000, %p13;
	ld.global.f32 	%f267, [%rd5+496];
	mov.u32 	%r110, shared_importance;
	add.s32 	%r111, %r110, %r106;
	ld.shared.f32 	%f268, [%r111];
	add.f32 	%f269, %f267, %f268;
	mul.f32 	%f270, %f269, 0f3F000000;
	ld.global.u32 	%r112, [%rd5+184];
	mul.wide.s32 	%rd33, %r112, 4;
	add.s64 	%rd34, %rd1, %rd33;
	ld.param.f32 	%f271, [%rd34+32];
	mul.f32 	%f272, %f271, %f270;
	mul.f32 	%f273, %f266, %f272;
	mul.f32 	%f274, %f264, %f273;
	div.rn.f32 	%f275, %f274, %f22;
	div.rn.f32 	%f276, %f19, %f247;
	fma.rn.f32 	%f650, %f276, %f275, %f650;
	div.rn.f32 	%f277, %f20, %f247;
	fma.rn.f32 	%f649, %f277, %f275, %f649;
	div.rn.f32 	%f278, %f21, %f247;
	fma.rn.f32 	%f648, %f278, %f275, %f648;
	mul.f32 	%f279, %f264, %f249;
	fma.rn.f32 	%f621, %f279, 0f3C23D70A, %f621;
$L__BB0_13:
	add.s32 	%r167, %r167, 1;
	setp.ne.s32 	%p14, %r167, %r12;
	@%p14 bra 	$L__BB0_10;
$L__BB0_14:
	barrier.sync 	0;
	add.s32 	%r166, %r166, 1024;
	setp.lt.s32 	%p15, %r166, %r3;
	add.s32 	%r165, %r165, -1024;
	@%p15 bra 	$L__BB0_6;
$L__BB0_15:
	ld.param.u32 	%r7, [%rd1+4];
	setp.lt.s32 	%p16, %r7, 1;
	@%p16 bra 	$L__BB0_36;
	setp.lt.s32 	%p17, %r7, 2;
	mov.b64 	%rd60, 0;
	@%p17 bra 	$L__BB0_30;
	and.b32  	%r8, %r7, 2147483646;
	mov.b32 	%r168, 0;
$L__BB0_18:
	mul.wide.u32 	%rd36, %r168, 112;
	add.s64 	%rd6, %rd2, %rd36;
	ld.global.u32 	%r19, [%rd6];
	setp.ne.s32 	%p18, %r19, %r2;
	@%p18 bra 	$L__BB0_20;
	ld.global.u32 	%r169, [%rd6+4];
	bra.uni 	$L__BB0_21;
$L__BB0_20:
	ld.global.u32 	%r114, [%rd6+4];
	setp.ne.s32 	%p19, %r114, %r2;
	mov.u32 	%r169, %r19;
	@%p19 bra 	$L__BB0_23;
$L__BB0_21:
	setp.ne.s32 	%p20, %r19, %r2;
	mul.wide.s32 	%rd37, %r169, 520;
	add.s64 	%rd38, %rd4, %rd37;
	ld.global.f32 	%f281, [%rd38];
	ld.global.f32 	%f282, [%rd38+4];
	ld.global.f32 	%f283, [%rd38+8];
	ld.global.f32 	%f284, [%rd5];
	sub.f32 	%f38, %f281, %f284;
	ld.global.f32 	%f285, [%rd5+4];
	sub.f32 	%f39, %f282, %f285;
	ld.global.f32 	%f286, [%rd5+8];
	sub.f32 	%f287, %f283, %f286;
	mul.f32 	%f288, %f39, %f39;
	fma.rn.f32 	%f289, %f38, %f38, %f288;
	fma.rn.f32 	%f290, %f287, %f287, %f289;
	add.f32 	%f291, %f290, 0f3A83126F;
	sqrt.rn.f32 	%f292, %f291;
	ld.global.f32 	%f293, [%rd6+12];
	mov.f32 	%f294, 0f40000000;
	sub.f32 	%f295, %f294, %f293;
	fma.rn.f32 	%f296, %f295, 0fC2C80000, %f292;
	ld.global.f32 	%f297, [%rd6+8];
	mul.f32 	%f298, %f297, %f296;
	mul.f32 	%f299, %f298, 0f3DCCCCCD;
	div.rn.f32 	%f300, %f38, %f292;
	fma.rn.f32 	%f650, %f300, %f299, %f650;
	div.rn.f32 	%f301, %f39, %f292;
	fma.rn.f32 	%f649, %f301, %f299, %f649;
	div.rn.f32 	%f302, %f287, %f292;
	fma.rn.f32 	%f648, %f302, %f299, %f648;
	@%p20 bra 	$L__BB0_23;
	ld.global.f32 	%f303, [%rd6+104];
	mul.f32 	%f304, %f38, %f303;
	fma.rn.f32 	%f650, %f304, 0f3C23D70A, %f650;
	mul.f32 	%f305, %f39, %f303;
	fma.rn.f32 	%f649, %f305, 0f3C23D70A, %f649;
$L__BB0_23:
	ld.global.u32 	%r22, [%rd6+112];
	setp.eq.s32 	%p21, %r22, %r2;
	@%p21 bra 	$L__BB0_25;
	ld.global.u32 	%r115, [%rd6+116];
	setp.eq.s32 	%p22, %r115, %r2;
	mov.u32 	%r170, %r22;
	@%p22 bra 	$L__BB0_26;
	bra.uni 	$L__BB0_28;
$L__BB0_25:
	ld.global.u32 	%r170, [%rd6+116];
$L__BB0_26:
	setp.ne.s32 	%p23, %r22, %r2;
	mul.wide.s32 	%rd39, %r170, 520;
	add.s64 	%rd40, %rd4, %rd39;
	ld.global.f32 	%f306, [%rd40];
	ld.global.f32 	%f307, [%rd40+4];
	ld.global.f32 	%f308, [%rd40+8];
	ld.global.f32 	%f309, [%rd5];
	sub.f32 	%f48, %f306, %f309;
	ld.global.f32 	%f310, [%rd5+4];
	sub.f32 	%f49, %f307, %f310;
	ld.global.f32 	%f311, [%rd5+8];
	sub.f32 	%f312, %f308, %f311;
	mul.f32 	%f313, %f49, %f49;
	fma.rn.f32 	%f314, %f48, %f48, %f313;
	fma.rn.f32 	%f315, %f312, %f312, %f314;
	add.f32 	%f316, %f315, 0f3A83126F;
	sqrt.rn.f32 	%f317, %f316;
	ld.global.f32 	%f318, [%rd6+124];
	mov.f32 	%f319, 0f40000000;
	sub.f32 	%f320, %f319, %f318;
	fma.rn.f32 	%f321, %f320, 0fC2C80000, %f317;
	ld.global.f32 	%f322, [%rd6+120];
	mul.f32 	%f323, %f322, %f321;
	mul.f32 	%f324, %f323, 0f3DCCCCCD;
	div.rn.f32 	%f325, %f48, %f317;
	fma.rn.f32 	%f650, %f325, %f324, %f650;
	div.rn.f32 	%f326, %f49, %f317;
	fma.rn.f32 	%f649, %f326, %f324, %f649;
	div.rn.f32 	%f327, %f312, %f317;
	fma.rn.f32 	%f648, %f327, %f324, %f648;
	@%p23 bra 	$L__BB0_28;
	ld.global.f32 	%f328, [%rd6+216];
	mul.f32 	%f329, %f48, %f328;
	fma.rn.f32 	%f650, %f329, 0f3C23D70A, %f650;
	mul.f32 	%f330, %f49, %f328;
	fma.rn.f32 	%f649, %f330, 0f3C23D70A, %f649;
$L__BB0_28:
	add.s32 	%r168, %r168, 2;
	setp.ne.s32 	%p24, %r168, %r8;
	@%p24 bra 	$L__BB0_18;
	cvt.u64.u32 	%rd60, %r8;
$L__BB0_30:
	and.b32  	%r116, %r7, 1;
	setp.eq.b32 	%p25, %r116, 1;
	not.pred 	%p26, %p25;
	@%p26 bra 	$L__BB0_36;
	mad.lo.s64 	%rd9, %rd60, 112, %rd2;
	ld.global.u32 	%r26, [%rd9];
	setp.eq.s32 	%p27, %r26, %r2;
	@%p27 bra 	$L__BB0_33;
	ld.global.u32 	%r117, [%rd9+4];
	setp.eq.s32 	%p28, %r117, %r2;
	mov.u32 	%r171, %r26;
	@%p28 bra 	$L__BB0_34;
	bra.uni 	$L__BB0_36;
$L__BB0_33:
	ld.global.u32 	%r171, [%rd9+4];
$L__BB0_34:
	setp.ne.s32 	%p29, %r26, %r2;
	mul.wide.s32 	%rd41, %r171, 520;
	add.s64 	%rd42, %rd4, %rd41;
	ld.global.f32 	%f331, [%rd42];
	ld.global.f32 	%f332, [%rd42+4];
	ld.global.f32 	%f333, [%rd42+8];
	ld.global.f32 	%f334, [%rd5];
	sub.f32 	%f64, %f331, %f334;
	ld.global.f32 	%f335, [%rd5+4];
	sub.f32 	%f65, %f332, %f335;
	ld.global.f32 	%f336, [%rd5+8];
	sub.f32 	%f337, %f333, %f336;
	mul.f32 	%f338, %f65, %f65;
	fma.rn.f32 	%f339, %f64, %f64, %f338;
	fma.rn.f32 	%f340, %f337, %f337, %f339;
	add.f32 	%f341, %f340, 0f3A83126F;
	sqrt.rn.f32 	%f342, %f341;
	ld.global.f32 	%f343, [%rd9+12];
	mov.f32 	%f344, 0f40000000;
	sub.f32 	%f345, %f344, %f343;
	fma.rn.f32 	%f346, %f345, 0fC2C80000, %f342;
	ld.global.f32 	%f347, [%rd9+8];
	mul.f32 	%f348, %f347, %f346;
	mul.f32 	%f349, %f348, 0f3DCCCCCD;
	div.rn.f32 	%f350, %f64, %f342;
	fma.rn.f32 	%f650, %f350, %f349, %f650;
	div.rn.f32 	%f351, %f65, %f342;
	fma.rn.f32 	%f649, %f351, %f349, %f649;
	div.rn.f32 	%f352, %f337, %f342;
	fma.rn.f32 	%f648, %f352, %f349, %f648;
	@%p29 bra 	$L__BB0_36;
	ld.global.f32 	%f353, [%rd9+104];
	mul.f32 	%f354, %f64, %f353;
	fma.rn.f32 	%f650, %f354, 0f3C23D70A, %f650;
	mul.f32 	%f355, %f65, %f353;
	fma.rn.f32 	%f649, %f355, 0f3C23D70A, %f649;
$L__BB0_36:
	ld.param.u32 	%r118, [%rd1+16];
	ld.param.u32 	%r119, [%rd1+116];
	rem.s32 	%r120, %r118, %r119;
	setp.ne.s32 	%p30, %r120, 0;
	@%p30 bra 	$L__BB0_81;
	setp.lt.s32 	%p31, %r7, 1;
	mov.b32 	%r173, 0;
	mov.f32 	%f651, 0f00000000;
	@%p31 bra 	$L__BB0_59;
	and.b32  	%r30, %r7, 3;
	setp.lt.u32 	%p32, %r7, 4;
	mov.f32 	%f651, 0f00000000;
	mov.b32 	%r181, 0;
	mov.u32 	%r173, %r181;
	@%p32 bra 	$L__BB0_53;
	and.b32  	%r181, %r7, 2147483644;
	mov.f32 	%f651, 0f00000000;
	mov.b32 	%r172, 0;
	mov.u32 	%r173, %r172;
$L__BB0_40:
	mul.wide.u32 	%rd43, %r172, 112;
	add.s64 	%rd10, %rd2, %rd43;
	ld.global.u32 	%r125, [%rd10];
	setp.eq.s32 	%p33, %r125, %r2;
	@%p33 bra 	$L__BB0_42;
	ld.global.u32 	%r126, [%rd10+4];
	setp.ne.s32 	%p34, %r126, %r2;
	@%p34 bra 	$L__BB0_43;
$L__BB0_42:
	add.s32 	%r173, %r173, 1;
	ld.global.f32 	%f360, [%rd10+8];
	add.f32 	%f651, %f651, %f360;
$L__BB0_43:
	ld.global.u32 	%r127, [%rd10+112];
	setp.eq.s32 	%p35, %r127, %r2;
	@%p35 bra 	$L__BB0_45;
	ld.global.u32 	%r128, [%rd10+116];
	setp.ne.s32 	%p36, %r128, %r2;
	@%p36 bra 	$L__BB0_46;
$L__BB0_45:
	add.s32 	%r173, %r173, 1;
	ld.global.f32 	%f361, [%rd10+120];
	add.f32 	%f651, %f651, %f361;
$L__BB0_46:
	ld.global.u32 	%r129, [%rd10+224];
	setp.eq.s32 	%p37, %r129, %r2;
	@%p37 bra 	$L__BB0_48;
	ld.global.u32 	%r130, [%rd10+228];
	setp.ne.s32 	%p38, %r130, %r2;
	@%p38 bra 	$L__BB0_49;
$L__BB0_48:
	add.s32 	%r173, %r173, 1;
	ld.global.f32 	%f362, [%rd10+232];
	add.f32 	%f651, %f651, %f362;
$L__BB0_49:
	ld.global.u32 	%r131, [%rd10+336];
	setp.eq.s32 	%p39, %r131, %r2;
	@%p39 bra 	$L__BB0_51;
	ld.global.u32 	%r132, [%rd10+340];
	setp.ne.s32 	%p40, %r132, %r2;
	@%p40 bra 	$L__BB0_52;
$L__BB0_51:
	add.s32 	%r173, %r173, 1;
	ld.global.f32 	%f363, [%rd10+344];
	add.f32 	%f651, %f651, %f363;
$L__BB0_52:
	add.s32 	%r172, %r172, 4;
	setp.ne.s32 	%p41, %r172, %r181;
	@%p41 bra 	$L__BB0_40;
$L__BB0_53:
	setp.eq.s32 	%p42, %r30, 0;
	@%p42 bra 	$L__BB0_59;
	mov.b32 	%r183, 0;
$L__BB0_55:
	.pragma "nounroll";
	mul.wide.u32 	%rd44, %r181, 112;
	add.s64 	%rd11, %rd2, %rd44;
	ld.global.u32 	%r134, [%rd11];
	setp.eq.s32 	%p43, %r134, %r2;
	@%p43 bra 	$L__BB0_57;
	ld.global.u32 	%r135, [%rd11+4];
	setp.ne.s32 	%p44, %r135, %r2;
	@%p44 bra 	$L__BB0_58;
$L__BB0_57:
	add.s32 	%r173, %r173, 1;
	ld.global.f32 	%f364, [%rd11+8];
	add.f32 	%f651, %f651, %f364;
$L__BB0_58:
	add.s32 	%r181, %r181, 1;
	add.s32 	%r183, %r183, 1;
	setp.ne.s32 	%p45, %r183, %r30;
	@%p45 bra 	$L__BB0_55;
$L__BB0_59:
	cvt.rn.f32.s32 	%f366, %r173;
	st.global.f32 	[%rd5+284], %f366;
	st.global.f32 	[%rd5+288], %f651;
	setp.lt.s32 	%p46, %r173, 2;
	mov.f32 	%f662, 0f00000000;
	@%p46 bra 	$L__BB0_80;
	setp.lt.s32 	%p47, %r7, 1;
	add.s32 	%r136, %r173, -1;
	mul.lo.s32 	%r54, %r136, %r173;
	mov.f32 	%f661, 0f00000000;
	@%p47 bra 	$L__BB0_79;
	neg.s32 	%r55, %r7;
	add.s64 	%rd12, %rd2, 4;
	mov.b32 	%r186, 0;
	mov.u32 	%r193, %r186;
$L__BB0_62:
	mul.wide.u32 	%rd45, %r186, 112;
	add.s64 	%rd13, %rd2, %rd45;
	ld.global.u32 	%r188, [%rd13];
	setp.eq.s32 	%p48, %r188, %r2;
	@%p48 bra 	$L__BB0_64;
	ld.global.u32 	%r138, [%rd13+4];
	setp.eq.s32 	%p49, %r138, %r2;
	@%p49 bra 	$L__BB0_65;
	bra.uni 	$L__BB0_77;
$L__BB0_64:
	ld.global.u32 	%r188, [%rd13+4];
$L__BB0_65:
	add.s32 	%r189, %r186, 1;
	setp.ge.s32 	%p50, %r189, %r7;
	@%p50 bra 	$L__BB0_77;
$L__BB0_66:
	mul.wide.u32 	%rd46, %r189, 112;
	add.s64 	%rd14, %rd2, %rd46;
	ld.global.u32 	%r191, [%rd14];
	setp.eq.s32 	%p51, %r191, %r2;
	@%p51 bra 	$L__BB0_68;
	ld.global.u32 	%r139, [%rd14+4];
	setp.eq.s32 	%p52, %r139, %r2;
	@%p52 bra 	$L__BB0_69;
	bra.uni 	$L__BB0_76;
$L__BB0_68:
	ld.global.u32 	%r191, [%rd14+4];
$L__BB0_69:
	mov.u64 	%rd61, %rd12;
	mov.u32 	%r192, %r55;
$L__BB0_70:
	ld.global.u32 	%r68, [%rd61+-4];
	setp.ne.s32 	%p53, %r68, %r188;
	@%p53 bra 	$L__BB0_72;
	ld.global.u32 	%r140, [%rd61];
	setp.eq.s32 	%p54, %r140, %r191;
	@%p54 bra 	$L__BB0_74;
$L__BB0_72:
	setp.ne.s32 	%p55, %r68, %r191;
	@%p55 bra 	$L__BB0_75;
	ld.global.u32 	%r141, [%rd61];
	setp.ne.s32 	%p56, %r141, %r188;
	@%p56 bra 	$L__BB0_75;
$L__BB0_74:
	add.s32 	%r193, %r193, 1;
	bra.uni 	$L__BB0_76;
$L__BB0_75:
	add.s32 	%r192, %r192, 1;
	setp.ne.s32 	%p57, %r192, 0;
	add.s64 	%rd61, %rd61, 112;
	@%p57 bra 	$L__BB0_70;
$L__BB0_76:
	add.s32 	%r189, %r189, 1;
	setp.ne.s32 	%p58, %r189, %r7;
	@%p58 bra 	$L__BB0_66;
$L__BB0_77:
	add.s32 	%r186, %r186, 1;
	setp.ne.s32 	%p59, %r186, %r7;
	@%p59 bra 	$L__BB0_62;
	cvt.rn.f32.s32 	%f661, %r193;
$L__BB0_79:
	shr.u32 	%r142, %r54, 1;
	cvt.rn.f32.u32 	%f368, %r142;
	div.rn.f32 	%f662, %f661, %f368;
$L__BB0_80:
	st.global.f32 	[%rd5+292], %f662;
	st.global.f32 	[%rd5+416], %f662;
$L__BB0_81:
	ld.global.f32 	%f370, [%rd5+412];
	ld.global.f32 	%f371, [%rd5+500];
	mul.f32 	%f372, %f371, 0f3E99999A;
	fma.rn.f32 	%f373, %f370, 0f3E99999A, %f372;
	ld.global.f32 	%f374, [%rd5+180];
	fma.rn.f32 	%f375, %f374, 0f3E4CCCCD, %f373;
	ld.global.f32 	%f376, [%rd5+492];
	fma.rn.f32 	%f93, %f376, 0f3E4CCCCD, %f375;
	st.global.f32 	[%rd5+496], %f93;
	ld.param.u32 	%r75, [%rd1+8];
	setp.lt.s32 	%p60, %r75, 1;
	mov.f32 	%f684, 0f00000000;
	mov.f32 	%f685, %f684;
	mov.f32 	%f686, %f684;
	mov.f32 	%f687, %f684;
	@%p60 bra 	$L__BB0_106;
	ld.global.f32 	%f94, [%rd5];
	ld.global.f32 	%f95, [%rd5+4];
	ld.global.f32 	%f96, [%rd5+8];
	ld.global.f32 	%f97, [%rd5+12];
	setp.lt.s32 	%p61, %r75, 2;
	mov.f32 	%f687, 0f00000000;
	mov.b64 	%rd63, 0;
	mov.f32 	%f686, %f687;
	mov.f32 	%f685, %f687;
	mov.f32 	%f684, %f687;
	@%p61 bra 	$L__BB0_98;
	and.b32  	%r143, %r75, 2147483646;
	neg.s32 	%r195, %r143;
	add.s64 	%rd62, %rd3, 72;
	mov.f32 	%f687, 0f00000000;
$L__BB0_84:
	ld.global.f32 	%f381, [%rd62+-60];
	sub.f32 	%f382, %f94, %f381;
	ld.global.f32 	%f383, [%rd62+-56];
	sub.f32 	%f384, %f95, %f383;
	ld.global.f32 	%f385, [%rd62+-52];
	sub.f32 	%f386, %f96, %f385;
	mul.f32 	%f387, %f384, %f384;
	fma.rn.f32 	%f388, %f382, %f382, %f387;
	fma.rn.f32 	%f389, %f386, %f386, %f388;
	sqrt.rn.f32 	%f102, %f389;
	ld.global.f32 	%f103, [%rd62+-44];
	setp.leu.f32 	%p62, %f102, %f103;
	mov.f32 	%f667, 0f3F800000;
	@%p62 bra 	$L__BB0_86;
	sub.f32 	%f390, %f102, %f103;
	neg.f32 	%f391, %f390;
	ld.global.f32 	%f392, [%rd62+-40];
	mul.f32 	%f393, %f392, %f391;
	fma.rn.f32 	%f394, %f393, 0f3BBB989D, 0f3F000000;
	cvt.sat.f32.f32 	%f395, %f394;
	mov.f32 	%f396, 0f4B400001;
	mov.f32 	%f397, 0f437C0000;
	fma.rm.f32 	%f398, %f395, %f397, %f396;
	add.f32 	%f399, %f398, 0fCB40007F;
	neg.f32 	%f400, %f399;
	fma.rn.f32 	%f401, %f393, 0f3FB8AA3B, %f400;
	fma.rn.f32 	%f402, %f393, 0f32A57060, %f401;
	mov.b32 	%r144, %f398;
	shl.b32 	%r145, %r144, 23;
	mov.b32 	%f403, %r145;
	ex2.approx.ftz.f32 	%f404, %f402;
	mul.f32 	%f667, %f404, %f403;
$L__BB0_86:
	ld.global.f32 	%f106, [%rd62+-36];
	ld.global.u32 	%r78, [%rd62+-32];
	setp.lt.s32 	%p63, %r78, 0;
	mov.f32 	%f668, 0f3F800000;
	@%p63 bra 	$L__BB0_88;
	ld.global.u32 	%r146, [%rd5+424];
	setp.eq.s32 	%p64, %r146, %r78;
	selp.f32 	%f668, 0f3F800000, 0f3DCCCCCD, %p64;
$L__BB0_88:
	ld.global.f32 	%f407, [%rd62+-24];
	setp.lt.f32 	%p65, %f97, %f407;
	mov.f32 	%f669, 0f3D4CCCCD;
	@%p65 bra 	$L__BB0_90;
	ld.global.f32 	%f408, [%rd62+-20];
	setp.gt.f32 	%p66, %f97, %f408;
	selp.f32 	%f669, 0f3D4CCCCD, 0f3F800000, %p66;
$L__BB0_90:
	setp.ge.f32 	%p67, %f93, %f106;
	selp.f32 	%f410, 0f3F800000, 0f3E4CCCCD, %p67;
	mul.f32 	%f411, %f667, %f410;
	mul.f32 	%f412, %f411, %f668;
	mul.f32 	%f413, %f412, %f669;
	ld.global.f32 	%f414, [%rd62+-68];
	mul.f32 	%f415, %f413, %f414;
	add.f32 	%f111, %f687, %f415;
	mul.f32 	%f416, %f650, %f415;
	ld.global.f32 	%f417, [%rd62+-16];
	fma.rn.f32 	%f112, %f417, %f416, %f686;
	mul.f32 	%f418, %f649, %f415;
	fma.rn.f32 	%f113, %f417, %f418, %f685;
	mul.f32 	%f419, %f648, %f415;
	ld.global.f32 	%f420, [%rd62+-64];
	add.f32 	%f421, %f417, %f420;
	fma.rn.f32 	%f114, %f419, %f421, %f684;
	ld.global.f32 	%f422, [%rd62+8];
	sub.f32 	%f423, %f94, %f422;
	ld.global.f32 	%f424, [%rd62+12];
	sub.f32 	%f425, %f95, %f424;
	ld.global.f32 	%f426, [%rd62+16];
	sub.f32 	%f427, %f96, %f426;
	mul.f32 	%f428, %f425, %f425;
	fma.rn.f32 	%f429, %f423, %f423, %f428;
	fma.rn.f32 	%f430, %f427, %f427, %f429;
	sqrt.rn.f32 	%f115, %f430;
	ld.global.f32 	%f116, [%rd62+24];
	setp.leu.f32 	%p68, %f115, %f116;
	mov.f32 	%f670, 0f3F800000;
	@%p68 bra 	$L__BB0_92;
	sub.f32 	%f431, %f115, %f116;
	neg.f32 	%f432, %f431;
	ld.global.f32 	%f433, [%rd62+28];
	mul.f32 	%f434, %f433, %f432;
	fma.rn.f32 	%f435, %f434, 0f3BBB989D, 0f3F000000;
	cvt.sat.f32.f32 	%f436, %f435;
	mov.f32 	%f437, 0f4B400001;
	mov.f32 	%f438, 0f437C0000;
	fma.rm.f32 	%f439, %f436, %f438, %f437;
	add.f32 	%f440, %f439, 0fCB40007F;
	neg.f32 	%f441, %f440;
	fma.rn.f32 	%f442, %f434, 0f3FB8AA3B, %f441;
	fma.rn.f32 	%f443, %f434, 0f32A57060, %f442;
	mov.b32 	%r147, %f439;
	shl.b32 	%r148, %r147, 23;
	mov.b32 	%f444, %r148;
	ex2.approx.ftz.f32 	%f445, %f443;
	mul.f32 	%f670, %f445, %f444;
$L__BB0_92:
	ld.global.f32 	%f119, [%rd62+32];
	ld.global.u32 	%r79, [%rd62+36];
	setp.lt.s32 	%p69, %r79, 0;
	mov.f32 	%f671, 0f3F800000;
	@%p69 bra 	$L__BB0_94;
	ld.global.u32 	%r149, [%rd5+424];
	setp.eq.s32 	%p70, %r149, %r79;
	selp.f32 	%f671, 0f3F800000, 0f3DCCCCCD, %p70;
$L__BB0_94:
	ld.global.f32 	%f448, [%rd62+44];
	setp.lt.f32 	%p71, %f97, %f448;
	mov.f32 	%f672, 0f3D4CCCCD;
	@%p71 bra 	$L__BB0_96;
	ld.global.f32 	%f449, [%rd62+48];
	setp.gt.f32 	%p72, %f97, %f449;
	selp.f32 	%f672, 0f3D4CCCCD, 0f3F800000, %p72;
$L__BB0_96:
	setp.ge.f32 	%p73, %f93, %f119;
	selp.f32 	%f450, 0f3F800000, 0f3E4CCCCD, %p73;
	mul.f32 	%f451, %f670, %f450;
	mul.f32 	%f452, %f451, %f671;
	mul.f32 	%f453, %f452, %f672;
	ld.global.f32 	%f454, [%rd62];
	mul.f32 	%f455, %f453, %f454;
	add.f32 	%f687, %f111, %f455;
	mul.f32 	%f456, %f650, %f455;
	ld.global.f32 	%f457, [%rd62+52];
	fma.rn.f32 	%f686, %f457, %f456, %f112;
	mul.f32 	%f458, %f649, %f455;
	fma.rn.f32 	%f685, %f457, %f458, %f113;
	mul.f32 	%f459, %f648, %f455;
	ld.global.f32 	%f460, [%rd62+4];
	add.f32 	%f461, %f457, %f460;
	fma.rn.f32 	%f684, %f459, %f461, %f114;
	add.s32 	%r195, %r195, 2;
	add.s64 	%rd62, %rd62, 136;
	setp.ne.s32 	%p74, %r195, 0;
	@%p74 bra 	$L__BB0_84;
	cvt.u64.u32 	%rd63, %r143;
$L__BB0_98:
	and.b32  	%r151, %r75, 1;
	setp.eq.b32 	%p75, %r151, 1;
	not.pred 	%p76, %p75;
	@%p76 bra 	$L__BB0_106;
	mad.lo.s64 	%rd22, %rd63, 68, %rd3;
	ld.global.f32 	%f463, [%rd22+12];
	sub.f32 	%f464, %f94, %f463;
	ld.global.f32 	%f465, [%rd22+16];
	sub.f32 	%f466, %f95, %f465;
	ld.global.f32 	%f467, [%rd22+20];
	sub.f32 	%f468, %f96, %f467;
	mul.f32 	%f469, %f466, %f466;
	fma.rn.f32 	%f470, %f464, %f464, %f469;
	fma.rn.f32 	%f471, %f468, %f468, %f470;
	sqrt.rn.f32 	%f136, %f471;
	ld.global.f32 	%f137, [%rd22+28];
	setp.leu.f32 	%p77, %f136, %f137;
	mov.f32 	%f681, 0f3F800000;
	@%p77 bra 	$L__BB0_101;
	sub.f32 	%f472, %f136, %f137;
	neg.f32 	%f473, %f472;
	ld.global.f32 	%f474, [%rd22+32];
	mul.f32 	%f475, %f474, %f473;
	fma.rn.f32 	%f476, %f475, 0f3BBB989D, 0f3F000000;
	cvt.sat.f32.f32 	%f477, %f476;
	mov.f32 	%f478, 0f4B400001;
	mov.f32 	%f479, 0f437C0000;
	fma.rm.f32 	%f480, %f477, %f479, %f478;
	add.f32 	%f481, %f480, 0fCB40007F;
	neg.f32 	%f482, %f481;
	fma.rn.f32 	%f483, %f475, 0f3FB8AA3B, %f482;
	fma.rn.f32 	%f484, %f475, 0f32A57060, %f483;
	mov.b32 	%r152, %f480;
	shl.b32 	%r153, %r152, 23;
	mov.b32 	%f485, %r153;
	ex2.approx.ftz.f32 	%f486, %f484;
	mul.f32 	%f681, %f486, %f485;
$L__BB0_101:
	ld.global.f32 	%f140, [%rd22+36];
	ld.global.u32 	%r81, [%rd22+40];
	setp.lt.s32 	%p78, %r81, 0;
	mov.f32 	%f682, 0f3F800000;
	@%p78 bra 	$L__BB0_103;
	ld.global.u32 	%r154, [%rd5+424];
	setp.eq.s32 	%p79, %r154, %r81;
	selp.f32 	%f682, 0f3F800000, 0f3DCCCCCD, %p79;
$L__BB0_103:
	ld.global.f32 	%f489, [%rd22+48];
	setp.lt.f32 	%p80, %f97, %f489;
	mov.f32 	%f683, 0f3D4CCCCD;
	@%p80 bra 	$L__BB0_105;
	ld.global.f32 	%f490, [%rd22+52];
	setp.gt.f32 	%p81, %f97, %f490;
	selp.f32 	%f683, 0f3D4CCCCD, 0f3F800000, %p81;
$L__BB0_105:
	setp.ge.f32 	%p82, %f93, %f140;
	selp.f32 	%f491, 0f3F800000, 0f3E4CCCCD, %p82;
	mul.f32 	%f492, %f681, %f491;
	mul.f32 	%f493, %f492, %f682;
	mul.f32 	%f494, %f493, %f683;
	ld.global.f32 	%f495, [%rd22+4];
	mul.f32 	%f496, %f494, %f495;
	add.f32 	%f687, %f687, %f496;
	mul.f32 	%f497, %f650, %f496;
	ld.global.f32 	%f498, [%rd22+56];
	fma.rn.f32 	%f686, %f498, %f497, %f686;
	mul.f32 	%f499, %f649, %f496;
	fma.rn.f32 	%f685, %f498, %f499, %f685;
	mul.f32 	%f500, %f648, %f496;
	ld.global.f32 	%f501, [%rd22+8];
	add.f32 	%f502, %f498, %f501;
	fma.rn.f32 	%f684, %f500, %f502, %f684;
$L__BB0_106:
	setp.leu.f32 	%p83, %f687, 0f3A83126F;
	@%p83 bra 	$L__BB0_108;
	div.rn.f32 	%f650, %f686, %f687;
	div.rn.f32 	%f649, %f685, %f687;
	div.rn.f32 	%f648, %f684, %f687;
	mov.f32 	%f621, 0f00000000;
$L__BB0_108:
	ld.global.f32 	%f160, [%rd5+48];
	ld.global.f32 	%f161, [%rd5+64];
	sub.f32 	%f504, %f160, %f161;
	ld.global.f32 	%f162, [%rd5+52];
	ld.global.f32 	%f163, [%rd5+68];
	sub.f32 	%f505, %f162, %f163;
	ld.global.f32 	%f164, [%rd5+56];
	ld.global.f32 	%f165, [%rd5+72];
	sub.f32 	%f506, %f164, %f165;
	mul.f32 	%f507, %f505, %f505;
	fma.rn.f32 	%f508, %f504, %f504, %f507;
	fma.rn.f32 	%f509, %f506, %f506, %f508;
	sqrt.rn.f32 	%f510, %f509;
	add.f32 	%f511, %f510, 0f00000000;
	ld.global.f32 	%f166, [%rd5+80];
	sub.f32 	%f512, %f161, %f166;
	ld.global.f32 	%f167, [%rd5+84];
	sub.f32 	%f513, %f163, %f167;
	ld.global.f32 	%f168, [%rd5+88];
	sub.f32 	%f514, %f165, %f168;
	mul.f32 	%f515, %f513, %f513;
	fma.rn.f32 	%f516, %f512, %f512, %f515;
	fma.rn.f32 	%f517, %f514, %f514, %f516;
	sqrt.rn.f32 	%f518, %f517;
	add.f32 	%f519, %f518, %f511;
	ld.global.f32 	%f169, [%rd5+96];
	sub.f32 	%f520, %f166, %f169;
	ld.global.f32 	%f170, [%rd5+100];
	sub.f32 	%f521, %f167, %f170;
	ld.global.f32 	%f171, [%rd5+104];
	sub.f32 	%f522, %f168, %f171;
	mul.f32 	%f523, %f521, %f521;
	fma.rn.f32 	%f524, %f520, %f520, %f523;
	fma.rn.f32 	%f525, %f522, %f522, %f524;
	sqrt.rn.f32 	%f526, %f525;
	add.f32 	%f527, %f526, %f519;
	ld.global.f32 	%f172, [%rd5+112];
	sub.f32 	%f528, %f169, %f172;
	ld.global.f32 	%f173, [%rd5+116];
	sub.f32 	%f529, %f170, %f173;
	ld.global.f32 	%f174, [%rd5+120];
	sub.f32 	%f530, %f171, %f174;
	mul.f32 	%f531, %f529, %f529;
	fma.rn.f32 	%f532, %f528, %f528, %f531;
	fma.rn.f32 	%f533, %f530, %f530, %f532;
	sqrt.rn.f32 	%f534, %f533;
	add.f32 	%f535, %f534, %f527;
	ld.global.f32 	%f175, [%rd5+128];
	sub.f32 	%f536, %f172, %f175;
	ld.global.f32 	%f176, [%rd5+132];
	sub.f32 	%f537, %f173, %f176;
	ld.global.f32 	%f177, [%rd5+136];
	sub.f32 	%f538, %f174, %f177;
	mul.f32 	%f539, %f537, %f537;
	fma.rn.f32 	%f540, %f536, %f536, %f539;
	fma.rn.f32 	%f541, %f538, %f538, %f540;
	sqrt.rn.f32 	%f542, %f541;
	add.f32 	%f543, %f542, %f535;
	ld.global.f32 	%f178, [%rd5+144];
	sub.f32 	%f544, %f175, %f178;
	ld.global.f32 	%f179, [%rd5+148];
	sub.f32 	%f545, %f176, %f179;
	ld.global.f32 	%f180, [%rd5+152];
	sub.f32 	%f546, %f177, %f180;
	mul.f32 	%f547, %f545, %f545;
	fma.rn.f32 	%f548, %f544, %f544, %f547;
	fma.rn.f32 	%f549, %f546, %f546, %f548;
	sqrt.rn.f32 	%f550, %f549;
	add.f32 	%f551, %f550, %f543;
	ld.global.f32 	%f552, [%rd5+160];
	sub.f32 	%f553, %f178, %f552;
	ld.global.f32 	%f554, [%rd5+164];
	sub.f32 	%f555, %f179, %f554;
	ld.global.f32 	%f556, [%rd5+168];
	sub.f32 	%f557, %f180, %f556;
	mul.f32 	%f558, %f555, %f555;
	fma.rn.f32 	%f559, %f553, %f553, %f558;
	fma.rn.f32 	%f560, %f557, %f557, %f559;
	sqrt.rn.f32 	%f561, %f560;
	add.f32 	%f562, %f561, %f551;
	add.f32 	%f563, %f562, 0f3F800000;
	rcp.rn.f32 	%f564, %f563;
	st.global.f32 	[%rd5+176], %f564;
	ld.global.u32 	%r155, [%rd5+184];
	mul.wide.s32 	%rd48, %r155, 4;
	add.s64 	%rd49, %rd1, %rd48;
	ld.param.f32 	%f565, [%rd49+48];
	st.global.f32 	[%rd5+32], %f650;
	st.global.f32 	[%rd5+36], %f649;
	st.global.f32 	[%rd5+40], %f648;
	st.global.f32 	[%rd5+44], %f621;
	ld.global.f32 	%f566, [%rd5+16];
	mov.f32 	%f567, 0f3F800000;
	sub.f32 	%f568, %f567, %f565;
	ld.param.f32 	%f569, [%rd1+20];
	mul.f32 	%f570, %f650, %f569;
	fma.rn.f32 	%f694, %f568, %f566, %f570;
	st.global.f32 	[%rd5+16], %f694;
	ld.global.f32 	%f571, [%rd5+20];
	mul.f32 	%f572, %f649, %f569;
	fma.rn.f32 	%f693, %f568, %f571, %f572;
	st.global.f32 	[%rd5+20], %f693;
	ld.global.f32 	%f573, [%rd5+24];
	mul.f32 	%f574, %f648, %f569;
	fma.rn.f32 	%f692, %f568, %f573, %f574;
	st.global.f32 	[%rd5+24], %f692;
	mul.f32 	%f575, %f693, %f693;
	fma.rn.f32 	%f576, %f694, %f694, %f575;
	fma.rn.f32 	%f577, %f692, %f692, %f576;
	sqrt.rn.f32 	%f184, %f577;
	setp.leu.f32 	%p84, %f184, 0f42C80000;
	@%p84 bra 	$L__BB0_110;
	mov.f32 	%f578, 0f42C80000;
	div.rn.f32 	%f579, %f578, %f184;
	mul.f32 	%f694, %f579, %f694;
	st.global.f32 	[%rd5+16], %f694;
	mul.f32 	%f693, %f579, %f693;
	st.global.f32 	[%rd5+20], %f693;
	mul.f32 	%f692, %f579, %f692;
	st.global.f32 	[%rd5+24], %f692;
$L__BB0_110:
	ld.param.u64 	%rd59, [visual_analytics_kernel_param_6];
	ld.param.u64 	%rd58, [visual_analytics_kernel_param_4];
	ld.param.f32 	%f580, [%rd1+20];
	ld.global.f32 	%f581, [%rd5];
	fma.rn.f32 	%f582, %f694, %f580, %f581;
	st.global.f32 	[%rd5], %f582;
	ld.global.f32 	%f583, [%rd5+4];
	fma.rn.f32 	%f584, %f580, %f693, %f583;
	st.global.f32 	[%rd5+4], %f584;
	ld.global.f32 	%f585, [%rd5+8];
	fma.rn.f32 	%f586, %f692, %f580, %f585;
	st.global.f32 	[%rd5+8], %f586;
	ld.param.u32 	%r156, [%rd1+16];
	cvt.rn.f32.s32 	%f587, %r156;
	st.global.f32 	[%rd5+12], %f587;
	ld.global.f32 	%f588, [%rd5+156];
	st.global.f32 	[%rd5+160], %f178;
	st.global.f32 	[%rd5+164], %f179;
	st.global.f32 	[%rd5+168], %f180;
	st.global.f32 	[%rd5+172], %f588;
	ld.global.f32 	%f589, [%rd5+140];
	st.global.f32 	[%rd5+144], %f175;
	st.global.f32 	[%rd5+148], %f176;
	st.global.f32 	[%rd5+152], %f177;
	st.global.f32 	[%rd5+156], %f589;
	ld.global.f32 	%f590, [%rd5+124];
	st.global.f32 	[%rd5+128], %f172;
	st.global.f32 	[%rd5+132], %f173;
	st.global.f32 	[%rd5+136], %f174;
	st.global.f32 	[%rd5+140], %f590;
	ld.global.f32 	%f591, [%rd5+108];
	st.global.f32 	[%rd5+112], %f169;
	st.global.f32 	[%rd5+116], %f170;
	st.global.f32 	[%rd5+120], %f171;
	st.global.f32 	[%rd5+124], %f591;
	ld.global.f32 	%f592, [%rd5+92];
	st.global.f32 	[%rd5+96], %f166;
	st.global.f32 	[%rd5+100], %f167;
	st.global.f32 	[%rd5+104], %f168;
	st.global.f32 	[%rd5+108], %f592;
	ld.global.f32 	%f593, [%rd5+76];
	st.global.f32 	[%rd5+80], %f161;
	st.global.f32 	[%rd5+84], %f163;
	st.global.f32 	[%rd5+88], %f165;
	st.global.f32 	[%rd5+92], %f593;
	ld.global.f32 	%f594, [%rd5+60];
	st.global.f32 	[%rd5+64], %f160;
	st.global.f32 	[%rd5+68], %f162;
	st.global.f32 	[%rd5+72], %f164;
	st.global.f32 	[%rd5+76], %f594;
	st.global.f32 	[%rd5+48], %f582;
	st.global.f32 	[%rd5+52], %f584;
	st.global.f32 	[%rd5+56], %f586;
	st.global.f32 	[%rd5+60], %f587;
	mul.f32 	%f595, %f693, %f693;
	fma.rn.f32 	%f596, %f694, %f694, %f595;
	fma.rn.f32 	%f597, %f692, %f692, %f596;
	sqrt.rn.f32 	%f598, %f597;
	add.f32 	%f599, %f598, 0f41200000;
	div.rn.f32 	%f600, %f598, %f599;
	st.global.f32 	[%rd5+180], %f600;
	shl.b32 	%r157, %r2, 2;
	cvta.to.global.u64 	%rd50, %rd58;
	mul.wide.s32 	%rd51, %r157, 4;
	add.s64 	%rd52, %rd50, %rd51;
	st.global.f32 	[%rd52], %f582;
	ld.global.f32 	%f601, [%rd5+4];
	st.global.f32 	[%rd52+4], %f601;
	ld.global.f32 	%f602, [%rd5+8];
	st.global.f32 	[%rd52+8], %f602;
	ld.global.f32 	%f603, [%rd5+12];
	st.global.f32 	[%rd52+12], %f603;
	ld.global.u32 	%r158, [%rd5+424];
	mul.hi.s32 	%r159, %r158, 715827883;
	shr.u32 	%r160, %r159, 31;
	shr.u32 	%r161, %r159, 1;
	add.s32 	%r162, %r161, %r160;
	mul.lo.s32 	%r163, %r162, 12;
	sub.s32 	%r164, %r158, %r163;
	cvt.rn.f32.s32 	%f604, %r164;
	div.rn.f32 	%f605, %f604, 0f41400000;
	cvta.to.global.u64 	%rd53, %rd24;
	add.s64 	%rd54, %rd53, %rd51;
	st.global.f32 	[%rd54], %f605;
	ld.global.f32 	%f606, [%rd5+496];
	fma.rn.f32 	%f607, %f606, 0f3E99999A, 0f3F333333;
	st.global.f32 	[%rd54+4], %f607;
	ld.global.f32 	%f608, [%rd5+496];
	fma.rn.f32 	%f609, %f608, 0f3F000000, 0f3F000000;
	st.global.f32 	[%rd54+8], %f609;
	st.global.f32 	[%rd54+12], %f687;
	ld.global.f32 	%f610, [%rd5+496];
	mul.f32 	%f611, %f687, %f610;
	cvta.to.global.u64 	%rd55, %rd59;
	mul.wide.s32 	%rd56, %r2, 4;
	add.s64 	%rd57, %rd55, %rd56;
	st.global.f32 	[%rd57], %f611;
$L__BB0_111:
	ret;

}
	// .globl	louvain_community_detection
.visible .entry louvain_community_detection(
	.param .u64 .ptr .align 1 louvain_community_detection_param_0,
	.param .u64 .ptr .align 1 louvain_community_detection_param_1,
	.param .u32 louvain_community_detection_param_2,
	.param .u64 .ptr .align 1 louvain_community_detection_param_3,
	.param .u32 louvain_community_detection_param_4
)
{
	.reg .pred 	%p<32>;
	.reg .b32 	%r<80>;
	.reg .b32 	%f<44>;
	.reg .b64 	%rd<28>;

	ld.param.u64 	%rd10, [louvain_community_detection_param_0];
	ld.param.u64 	%rd11, [louvain_community_detection_param_1];
	ld.param.u32 	%r48, [louvain_community_detection_param_2];
	cvta.to.global.u64 	%rd1, %rd11;
	cvta.to.global.u64 	%rd2, %rd10;
	mov.u32 	%r49, %ctaid.x;
	mov.u32 	%r50, %ntid.x;
	mov.u32 	%r51, %tid.x;
	mad.lo.s32 	%r1, %r49, %r50, %r51;
	mov.u32 	%r52, %nctaid.x;
	mul.lo.s32 	%r53, %r52, %r50;
	setp.ge.u32 	%p3, %r1, %r53;
	@%p3 bra 	$L__BB1_36;
	mul.wide.s32 	%rd12, %r1, 520;
	add.s64 	%rd13, %rd2, %rd12;
	add.s64 	%rd3, %rd13, 424;
	ld.global.u32 	%r79, [%rd13+424];
	setp.lt.s32 	%p5, %r48, 1;
	mov.pred 	%p31, 0;
	@%p5 bra 	$L__BB1_34;
	and.b32  	%r3, %r48, 3;
	setp.lt.u32 	%p6, %r48, 4;
	mov.f32 	%f38, 0f00000000;
	mov.b32 	%r72, 0;
	mov.u32 	%r70, %r79;
	@%p6 bra 	$L__BB1_25;
	and.b32  	%r72, %r48, 2147483644;
	neg.s32 	%r61, %r72;
	add.s64 	%rd26, %rd1, 224;
	mov.f32 	%f38, 0f00000000;
	mov.u32 	%r70, %r79;
$L__BB1_4:
	ld.global.u32 	%r63, [%rd26+-224];
	setp.eq.s32 	%p7, %r63, %r1;
	@%p7 bra 	$L__BB1_6;
	ld.global.u32 	%r56, [%rd26+-220];
	setp.eq.s32 	%p8, %r56, %r1;
	@%p8 bra 	$L__BB1_7;
	bra.uni 	$L__BB1_9;
$L__BB1_6:
	ld.global.u32 	%r63, [%rd26+-220];
$L__BB1_7:
	mul.wide.s32 	%rd14, %r63, 520;
	add.s64 	%rd15, %rd2, %rd14;
	ld.global.u32 	%r11, [%rd15+424];
	setp.eq.s32 	%p9, %r11, %r79;
	@%p9 bra 	$L__BB1_9;
	ld.global.f32 	%f19, [%rd26+-216];
	ld.global.f32 	%f20, [%rd26+-212];
	mul.f32 	%f21, %f19, %f20;
	setp.gt.f32 	%p10, %f21, %f38;
	selp.f32 	%f38, %f21, %f38, %p10;
	selp.b32 	%r70, %r11, %r70, %p10;
$L__BB1_9:
	ld.global.u32 	%r65, [%rd26+-112];
	setp.eq.s32 	%p11, %r65, %r1;
	@%p11 bra 	$L__BB1_11;
	ld.global.u32 	%r57, [%rd26+-108];
	setp.eq.s32 	%p12, %r57, %r1;
	@%p12 bra 	$L__BB1_12;
	bra.uni 	$L__BB1_14;
$L__BB1_11:
	ld.global.u32 	%r65, [%rd26+-108];
$L__BB1_12:
	mul.wide.s32 	%rd16, %r65, 520;
	add.s64 	%rd17, %rd2, %rd16;
	ld.global.u32 	%r17, [%rd17+424];
	setp.eq.s32 	%p13, %r17, %r79;
	@%p13 bra 	$L__BB1_14;
	ld.global.f32 	%f22, [%rd26+-104];
	ld.global.f32 	%f23, [%rd26+-100];
	mul.f32 	%f24, %f22, %f23;
	setp.gt.f32 	%p14, %f24, %f38;
	selp.f32 	%f38, %f24, %f38, %p14;
	selp.b32 	%r70, %r17, %r70, %p14;
$L__BB1_14:
	ld.global.u32 	%r67, [%rd26];
	setp.eq.s32 	%p15, %r67, %r1;
	@%p15 bra 	$L__BB1_16;
	ld.global.u32 	%r58, [%rd26+4];
	setp.eq.s32 	%p16, %r58, %r1;
	@%p16 bra 	$L__BB1_17;
	bra.uni 	$L__BB1_19;
$L__BB1_16:
	ld.global.u32 	%r67, [%rd26+4];
$L__BB1_17:
	mul.wide.s32 	%rd18, %r67, 520;
	add.s64 	%rd19, %rd2, %rd18;
	ld.global.u32 	%r23, [%rd19+424];
	setp.eq.s32 	%p17, %r23, %r79;
	@%p17 bra 	$L__BB1_19;
	ld.global.f32 	%f25, [%rd26+8];
	ld.global.f32 	%f26, [%rd26+12];
	mul.f32 	%f27, %f25, %f26;
	setp.gt.f32 	%p18, %f27, %f38;
	selp.f32 	%f38, %f27, %f38, %p18;
	selp.b32 	%r70, %r23, %r70, %p18;
$L__BB1_19:
	ld.global.u32 	%r69, [%rd26+112];
	setp.eq.s32 	%p19, %r69, %r1;
	@%p19 bra 	$L__BB1_21;
	ld.global.u32 	%r59, [%rd26+116];
	setp.eq.s32 	%p20, %r59, %r1;
	@%p20 bra 	$L__BB1_22;
	bra.uni 	$L__BB1_24;
$L__BB1_21:
	ld.global.u32 	%r69, [%rd26+116];
$L__BB1_22:
	mul.wide.s32 	%rd20, %r69, 520;
	add.s64 	%rd21, %rd2, %rd20;
	ld.global.u32 	%r29, [%rd21+424];
	setp.eq.s32 	%p21, %r29, %r79;
	@%p21 bra 	$L__BB1_24;
	ld.global.f32 	%f28, [%rd26+120];
	ld.global.f32 	%f29, [%rd26+124];
	mul.f32 	%f30, %f28, %f29;
	setp.gt.f32 	%p22, %f30, %f38;
	selp.f32 	%f38, %f30, %f38, %p22;
	selp.b32 	%r70, %r29, %r70, %p22;
$L__BB1_24:
	add.s32 	%r61, %r61, 4;
	add.s64 	%rd26, %rd26, 448;
	setp.ne.s32 	%p23, %r61, 0;
	@%p23 bra 	$L__BB1_4;
$L__BB1_25:
	setp.eq.s32 	%p24, %r3, 0;
	@%p24 bra 	$L__BB1_33;
	mul.wide.u32 	%rd22, %r72, 112;
	add.s64 	%rd23, %rd22, %rd1;
	add.s64 	%rd27, %rd23, 8;
	neg.s32 	%r74, %r3;
$L__BB1_27:
	.pragma "nounroll";
	ld.global.u32 	%r76, [%rd27+-8];
	setp.eq.s32 	%p25, %r76, %r1;
	@%p25 bra 	$L__BB1_29;
	ld.global.u32 	%r60, [%rd27+-4];
	setp.eq.s32 	%p26, %r60, %r1;
	@%p26 bra 	$L__BB1_30;
	bra.uni 	$L__BB1_32;
$L__BB1_29:
	ld.global.u32 	%r76, [%rd27+-4];
$L__BB1_30:
	mul.wide.s32 	%rd24, %r76, 520;
	add.s64 	%rd25, %rd2, %rd24;
	ld.global.u32 	%r42, [%rd25+424];
	setp.eq.s32 	%p27, %r42, %r79;
	@%p27 bra 	$L__BB1_32;
	ld.global.f32 	%f31, [%rd27];
	ld.global.f32 	%f32, [%rd27+4];
	mul.f32 	%f33, %f31, %f32;
	setp.gt.f32 	%p28, %f33, %f38;
	selp.f32 	%f38, %f33, %f38, %p28;
	selp.b32 	%r70, %r42, %r70, %p28;
$L__BB1_32:
	add.s64 	%rd27, %rd27, 112;
	add.s32 	%r74, %r74, 1;
	setp.ne.s32 	%p29, %r74, 0;
	@%p29 bra 	$L__BB1_27;
$L__BB1_33:
	setp.gt.f32 	%p31, %f38, 0f3C23D70A;
	mov.u32 	%r79, %r70;
$L__BB1_34:
	not.pred 	%p30, %p31;
	@%p30 bra 	$L__BB1_36;
	st.global.u32 	[%rd3], %r79;
$L__BB1_36:
	ret;

}
	// .globl	_ZN3cub18CUB_300001_SM_10006detail11EmptyKernelIvEEvv
.visible .entry _ZN3cub18CUB_300001_SM_10006detail11EmptyKernelIvEEvv()
{


	ret;

}


// ===== COMPILED SASS (sm_100) =====

	.target	sm_100

	.elftype	@"ET_EXEC"


//--------------------- .note.nv.tkinfo           --------------------------
	.section	.note.nv.tkinfo,"",@"SHT_NOTE"
	.sectionflags	@"SHF_NOTE_NV_TKINFO"
	.tkinfo
        /*0018*/ 	.word	0x00000002
        /*0030*/ 	.string	""
        /*0030*/ 	.string	"ptxas"
        /*0030*/ 	.string	"Cuda compilation tools, release 13.0, V13.0.88"
        /*0030*/ 	.string	"Build cuda_13.0.r13.0/compiler.36424714_0"
        /*0030*/ 	.string	"-arch sm_100 -m 64 "



//--------------------- .note.nv.cuinfo           --------------------------
	.section	.note.nv.cuinfo,"",@"SHT_NOTE"
	.sectionflags	@"SHF_NOTE_NV_CUINFO"
        /*0018*/ 	.short	0x0002
        /*001a*/ 	.short	0x0064
        /*001c*/ 	.short	0x0082
	.zero		2


//--------------------- .nv.info                  --------------------------
	.section	.nv.info,"",@"SHT_CUDA_INFO"
	.align	4


	//----- nvinfo : EIATTR_REGCOUNT
	.align		4
        /*0000*/ 	.byte	0x04, 0x2f
        /*0002*/ 	.short	(.L_41 - .L_40)
	.align		4
.L_40:
        /*0004*/ 	.word	index@(visual_analytics_kernel)
        /*0008*/ 	.word	0x00000030


	//----- nvinfo : EIATTR_FRAME_SIZE
	.align		4
.L_41:
        /*000c*/ 	.byte	0x04, 0x11
        /*000e*/ 	.short	(.L_43 - .L_42)
	.align		4
.L_42:
        /*0010*/ 	.word	index@($__internal_2_$__cuda_sm3x_div_rn_noftz_f32_slowpath)
        /*0014*/ 	.word	0x00000000


	//----- nvinfo : EIATTR_FRAME_SIZE
	.align		4
.L_43:
        /*0018*/ 	.byte	0x04, 0x11
        /*001a*/ 	.short	(.L_45 - .L_44)
	.align		4
.L_44:
        /*001c*/ 	.word	index@($__internal_1_$__cuda_sm20_sqrt_rn_f32_slowpath)
        /*0020*/ 	.word	0x00000000


	//----- nvinfo : EIATTR_FRAME_SIZE
	.align		4
.L_45:
        /*0024*/ 	.byte	0x04, 0x11
        /*0026*/ 	.short	(.L_47 - .L_46)
	.align		4
.L_46:
        /*0028*/ 	.word	index@($__internal_0_$__cuda_sm20_rcp_rn_f32_slowpath)
        /*002c*/ 	.word	0x00000000


	//----- nvinfo : EIATTR_FRAME_SIZE
	.align		4
.L_47:
        /*0030*/ 	.byte	0x04, 0x11
        /*0032*/ 	.short	(.L_49 - .L_48)
	.align		4
.L_48:
        /*0034*/ 	.word	index@(visual_analytics_kernel)
        /*0038*/ 	.word	0x00000000


	//----- nvinfo : EIATTR_REGCOUNT
	.align		4
.L_49:
        /*003c*/ 	.byte	0x04, 0x2f
        /*003e*/ 	.short	(.L_51 - .L_50)
	.align		4
.L_50:
        /*0040*/ 	.word	index@(louvain_community_detection)
        /*0044*/ 	.word	0x00000011


	//----- nvinfo : EIATTR_FRAME_SIZE
	.align		4
.L_51:
        /*0048*/ 	.byte	0x04, 0x11
        /*004a*/ 	.short	(.L_53 - .L_52)
	.align		4
.L_52:
        /*004c*/ 	.word	index@(louvain_community_detection)
        /*0050*/ 	.word	0x00000000


	//----- nvinfo : EIATTR_REGCOUNT
	.align		4
.L_53:
        /*0054*/ 	.byte	0x04, 0x2f
        /*0056*/ 	.short	(.L_55 - .L_54)
	.align		4
.L_54:
        /*0058*/ 	.word	index@(_ZN3cub18CUB_300001_SM_10006detail11EmptyKernelIvEEvv)
        /*005c*/ 	.word	0x00000004


	//----- nvinfo : EIATTR_FRAME_SIZE
	.align		4
.L_55:
        /*0060*/ 	.byte	0x04, 0x11
        /*0062*/ 	.short	(.L_57 - .L_56)
	.align		4
.L_56:
        /*0064*/ 	.word	index@(_ZN3cub18CUB_300001_SM_10006detail11EmptyKernelIvEEvv)
        /*0068*/ 	.word	0x00000000


	//----- nvinfo : EIATTR_MIN_STACK_SIZE
	.align		4
.L_57:
        /*006c*/ 	.byte	0x04, 0x12
        /*006e*/ 	.short	(.L_59 - .L_58)
	.align		4
.L_58:
        /*0070*/ 	.word	index@(_ZN3cub18CUB_300001_SM_10006detail11EmptyKernelIvEEvv)
        /*0074*/ 	.word	0x00000000


	//----- nvinfo : EIATTR_MIN_STACK_SIZE
	.align		4
.L_59:
        /*0078*/ 	.byte	0x04, 0x12
        /*007a*/ 	.short	(.L_61 - .L_60)
	.align		4
.L_60:
        /*007c*/ 	.word	index@(louvain_community_detection)
        /*0080*/ 	.word	0x00000000


	//----- nvinfo : EIATTR_MIN_STACK_SIZE
	.align		4
.L_61:
        /*0084*/ 	.byte	0x04, 0x12
        /*0086*/ 	.short	(.L_63 - .L_62)
	.align		4
.L_62:
        /*0088*/ 	.word	index@(visual_analytics_kernel)
        /*008c*/ 	.word	0x00000000
.L_63:


//--------------------- .nv.compat                --------------------------
	.section	.nv.compat,"",@"SHT_CUDA_COMPAT_INFO"
	.align	4
        /*0000*/ 	.byte	0x02, 0x09, 0x00, 0x00, 0x02, 0x02, 0x01, 0x00, 0x02, 0x05, 0x05, 0x00, 0x03, 0x07, 0x01, 0x01
        /*0010*/ 	.byte	0x02, 0x03, 0x00, 0x00, 0x02, 0x06, 0x01, 0x00, 0x04, 0x0b, 0x08, 0x00, 0x01, 0x00, 0x00, 0x00
        /*0020*/ 	.byte	0x00, 0x00, 0x00, 0x00


//--------------------- .nv.info._ZN3cub18CUB_300001_SM_10006detail11EmptyKernelIvEEvv --------------------------
	.section	.nv.info._ZN3cub18CUB_300001_SM_10006detail11EmptyKernelIvEEvv,"",@"SHT_CUDA_INFO"
	.sectionflags	@""
	.align	4


	//----- nvinfo : EIATTR_CUDA_API_VERSION
	.align		4
        /*0000*/ 	.byte	0x04, 0x37
        /*0002*/ 	.short	(.L_65 - .L_64)
.L_64:
        /*0004*/ 	.word	0x00000082


	//----- nvinfo : EIATTR_SPARSE_MMA_MASK
	.align		4
.L_65:
        /*0008*/ 	.byte	0x03, 0x50
        /*000a*/ 	.short	0x0000


	//----- nvinfo : EIATTR_MAXREG_COUNT
	.align		4
        /*000c*/ 	.byte	0x03, 0x1b
        /*000e*/ 	.short	0x00ff


	//----- nvinfo : EIATTR_MERCURY_ISA_VERSION
	.align		4
        /*0010*/ 	.byte	0x03, 0x5f
        /*0012*/ 	.short	0x0101


	//----- nvinfo : EIATTR_VRC_CTA_INIT_COUNT
	.align		4
        /*0014*/ 	.byte	0x02, 0x4a
	.zero		1
	.zero		1


	//----- nvinfo : EIATTR_EXIT_INSTR_OFFSETS
	.align		4
        /*0018*/ 	.byte	0x04, 0x1c
        /*001a*/ 	.short	(.L_67 - .L_66)


	//   ....[0]....
.L_66:
        /*001c*/ 	.word	0x00000010


	//----- nvinfo : EIATTR_SW_WAR
	.align		4
.L_67:
        /*0020*/ 	.byte	0x04, 0x36
        /*0022*/ 	.short	(.L_69 - .L_68)
.L_68:
        /*0024*/ 	.word	0x00000008
.L_69:


//--------------------- .nv.info.louvain_community_detection --------------------------
	.section	.nv.info.louvain_community_detection,"",@"SHT_CUDA_INFO"
	.sectionflags	@""
	.align	4


	//----- nvinfo : EIATTR_CUDA_API_VERSION
	.align		4
        /*0000*/ 	.byte	0x04, 0x37
        /*0002*/ 	.short	(.L_71 - .L_70)
.L_70:
        /*0004*/ 	.word	0x00000082


	//----- nvinfo : EIATTR_KPARAM_INFO
	.align		4
.L_71:
        /*0008*/ 	.byte	0x04, 0x17
        /*000a*/ 	.short	(.L_73 - .L_72)
.L_72:
        /*000c*/ 	.word	0x00000000
        /*0010*/ 	.short	0x0004
        /*0012*/ 	.short	0x0020
        /*0014*/ 	.byte	0x00, 0xf0, 0x11, 0x00


	//----- nvinfo : EIATTR_KPARAM_INFO
	.align		4
.L_73:
        /*0018*/ 	.byte	0x04, 0x17
        /*001a*/ 	.short	(.L_75 - .L_74)
.L_74:
        /*001c*/ 	.word	0x00000000
        /*0020*/ 	.short	0x0003
        /*0022*/ 	.short	0x0018
        /*0024*/ 	.byte	0x00, 0xf5, 0x21, 0x00


	//----- nvinfo : EIATTR_KPARAM_INFO
	.align		4
.L_75:
        /*0028*/ 	.byte	0x04, 0x17
        /*002a*/ 	.short	(.L_77 - .L_76)
.L_76:
        /*002c*/ 	.word	0x00000000
        /*0030*/ 	.short	0x0002
        /*0032*/ 	.short	0x0010
        /*0034*/ 	.byte	0x00, 0xf0, 0x11, 0x00


	//----- nvinfo : EIATTR_KPARAM_INFO
	.align		4
.L_77:
        /*0038*/ 	.byte	0x04, 0x17
        /*003a*/ 	.short	(.L_79 - .L_78)
.L_78:
        /*003c*/ 	.word	0x00000000
        /*0040*/ 	.short	0x0001
        /*0042*/ 	.short	0x0008
        /*0044*/ 	.byte	0x00, 0xf5, 0x21, 0x00


	//----- nvinfo : EIATTR_KPARAM_INFO
	.align		4
.L_79:
        /*0048*/ 	.byte	0x04, 0x17
        /*004a*/ 	.short	(.L_81 - .L_80)
.L_80:
        /*004c*/ 	.word	0x00000000
        /*0050*/ 	.short	0x0000
        /*0052*/ 	.short	0x0000
        /*0054*/ 	.byte	0x00, 0xf5, 0x21, 0x00


	//----- nvinfo : EIATTR_SPARSE_MMA_MASK
	.align		4
.L_81:
        /*0058*/ 	.byte	0x03, 0x50
        /*005a*/ 	.short	0x0000


	//----- nvinfo : EIATTR_MAXREG_COUNT
	.align		4
        /*005c*/ 	.byte	0x03, 0x1b
        /*005e*/ 	.short	0x00ff


	//----- nvinfo : EIATTR_MERCURY_ISA_VERSION
	.align		4
        /*0060*/ 	.byte	0x03, 0x5f
        /*0062*/ 	.short	0x0101


	//----- nvinfo : EIATTR_VRC_CTA_INIT_COUNT
	.align		4
        /*0064*/ 	.byte	0x02, 0x4a
	.zero		1
	.zero		1


	//----- nvinfo : EIATTR_EXIT_INSTR_OFFSETS
	.align		4
        /*0068*/ 	.byte	0x04, 0x1c
        /*006a*/ 	.short	(.L_83 - .L_82)


	//   ....[0]....
.L_82:
        /*006c*/ 	.word	0x00000080


	//   ....[1]....
        /*0070*/ 	.word	0x00000ac0


	//   ....[2]....
        /*0074*/ 	.word	0x00000ae0


	//----- nvinfo : EIATTR_CRS_STACK_SIZE
	.align		4
.L_83:
        /*0078*/ 	.byte	0x04, 0x1e
        /*007a*/ 	.short	(.L_85 - .L_84)
.L_84:
        /*007c*/ 	.word	0x00000000


	//----- nvinfo : EIATTR_CBANK_PARAM_SIZE
	.align		4
.L_85:
        /*0080*/ 	.byte	0x03, 0x19
        /*0082*/ 	.short	0x0024


	//----- nvinfo : EIATTR_PARAM_CBANK
	.align		4
        /*0084*/ 	.byte	0x04, 0x0a
        /*0086*/ 	.short	(.L_87 - .L_86)
	.align		4
.L_86:
        /*0088*/ 	.word	index@(.nv.constant0.louvain_community_detection)
        /*008c*/ 	.short	0x0380
        /*008e*/ 	.short	0x0024


	//----- nvinfo : EIATTR_SW_WAR
	.align		4
.L_87:
        /*0090*/ 	.byte	0x04, 0x36
        /*0092*/ 	.short	(.L_89 - .L_88)
.L_88:
        /*0094*/ 	.word	0x00000008
.L_89:


//--------------------- .nv.info.visual_analytics_kernel --------------------------
	.section	.nv.info.visual_analytics_kernel,"",@"SHT_CUDA_INFO"
	.sectionflags	@""
	.align	4


	//----- nvinfo : EIATTR_CUDA_API_VERSION
	.align		4
        /*0000*/ 	.byte	0x04, 0x37
        /*0002*/ 	.short	(.L_91 - .L_90)
.L_90:
        /*0004*/ 	.word	0x00000082


	//----- nvinfo : EIATTR_KPARAM_INFO
	.align		4
.L_91:
        /*0008*/ 	.byte	0x04, 0x17
        /*000a*/ 	.short	(.L_93 - .L_92)
.L_92:
        /*000c*/ 	.word	0x00000000
        /*0010*/ 	.short	0x0006
        /*0012*/ 	.short	0x00d8
        /*0014*/ 	.byte	0x00, 0xf5, 0x21, 0x00


	//----- nvinfo : EIATTR_KPARAM_INFO
	.align		4
.L_93:
        /*0018*/ 	.byte	0x04, 0x17
        /*001a*/ 	.short	(.L_95 - .L_94)
.L_94:
        /*001c*/ 	.word	0x00000000
        /*0020*/ 	.short	0x0005
        /*0022*/ 	.short	0x00d0
        /*0024*/ 	.byte	0x00, 0xf5, 0x21, 0x00


	//----- nvinfo : EIATTR_KPARAM_INFO
	.align		4
.L_95:
        /*0028*/ 	.byte	0x04, 0x17
        /*002a*/ 	.short	(.L_97 - .L_96)
.L_96:
        /*002c*/ 	.word	0x00000000
        /*0030*/ 	.short	0x0004
        /*0032*/ 	.short	0x00c8
        /*0034*/ 	.byte	0x00, 0xf5, 0x21, 0x00


	//----- nvinfo : EIATTR_KPARAM_INFO
	.align		4
.L_97:
        /*0038*/ 	.byte	0x04, 0x17
        /*003a*/ 	.short	(.L_99 - .L_98)
.L_98:
        /*003c*/ 	.word	0x00000000
        /*0040*/ 	.short	0x0003
        /*0042*/ 	.short	0x0018
        /*0044*/ 	.byte	0x00, 0xf0, 0xb1, 0x02


	//----- nvinfo : EIATTR_KPARAM_INFO
	.align		4
.L_99:
        /*0048*/ 	.byte	0x04, 0x17
        /*004a*/ 	.short	(.L_101 - .L_100)
.L_100:
        /*004c*/ 	.word	0x00000000
        /*0050*/ 	.short	0x0002
        /*0052*/ 	.short	0x0010
        /*0054*/ 	.byte	0x00, 0xf5, 0x21, 0x00


	//----- nvinfo : EIATTR_KPARAM_INFO
	.align		4
.L_101:
        /*0058*/ 	.byte	0x04, 0x17
        /*005a*/ 	.short	(.L_103 - .L_102)
.L_102:
        /*005c*/ 	.word	0x00000000
        /*0060*/ 	.short	0x0001
        /*0062*/ 	.short	0x0008
        /*0064*/ 	.byte	0x00, 0xf5, 0x21, 0x00


	//----- nvinfo : EIATTR_KPARAM_INFO
	.align		4
.L_103:
        /*0068*/ 	.byte	0x04, 0x17
        /*006a*/ 	.short	(.L_105 - .L_104)
.L_104:
        /*006c*/ 	.word	0x00000000
        /*0070*/ 	.short	0x0000
        /*0072*/ 	.short	0x0000
        /*0074*/ 	.byte	0x00, 0xf5, 0x21, 0x00


	//----- nvinfo : EIATTR_SPARSE_MMA_MASK
	.align		4
.L_105:
        /*0078*/ 	.byte	0x03, 0x50
        /*007a*/ 	.short	0x0000


	//----- nvinfo : EIATTR_MAXREG_COUNT
	.align		4
        /*007c*/ 	.byte	0x03, 0x1b
        /*007e*/ 	.short	0x00ff


	//----- nvinfo : EIATTR_NUM_BARRIERS
	.align		4
        /*0080*/ 	.byte	0x02, 0x4c
        /*0082*/ 	.byte	0x01
	.zero		1


	//----- nvinfo : EIATTR_MERCURY_ISA_VERSION
	.align		4
        /*0084*/ 	.byte	0x03, 0x5f
        /*0086*/ 	.short	0x0101


	//----- nvinfo : EIATTR_COOP_GROUP_MASK_REGIDS
	.align		4
        /*0088*/ 	.byte	0x04, 0x29
        /*008a*/ 	.short	(.L_107 - .L_106)


	//   ....[0]....
.L_106:
        /*008c*/ 	.word	0xffffffff


	//   ....[1]....
        /*0090*/ 	.word	0xffffffff


	//----- nvinfo : EIATTR_COOP_GROUP_INSTR_OFFSETS
	.align		4
.L_107:
        /*0094*/ 	.byte	0x04, 0x28
        /*0096*/ 	.short	(.L_109 - .L_108)


	//   ....[0]....
.L_108:
        /*0098*/ 	.word	0x000005b0


	//   ....[1]....
        /*009c*/ 	.word	0x00000f40


	//----- nvinfo : EIATTR_VRC_CTA_INIT_COUNT
	.align		4
.L_109:
        /*00a0*/ 	.byte	0x02, 0x4a
	.zero		1
	.zero		1


	//----- nvinfo : EIATTR_EXIT_INSTR_OFFSETS
	.align		4
        /*00a4*/ 	.byte	0x04, 0x1c
        /*00a6*/ 	.short	(.L_111 - .L_110)


	//   ....[0]....
.L_110:
        /*00a8*/ 	.word	0x00000070


	//   ....[1]....
        /*00ac*/ 	.word	0x00005e80


	//----- nvinfo : EIATTR_CRS_STACK_SIZE
	.align		4
.L_111:
        /*00b0*/ 	.byte	0x04, 0x1e
        /*00b2*/ 	.short	(.L_113 - .L_112)
.L_112:
        /*00b4*/ 	.word	0x00000000


	//----- nvinfo : EIATTR_CBANK_PARAM_SIZE
	.align		4
.L_113:
        /*00b8*/ 	.byte	0x03, 0x19
        /*00ba*/ 	.short	0x00e0


	//----- nvinfo : EIATTR_PARAM_CBANK
	.align		4
        /*00bc*/ 	.byte	0x04, 0x0a
        /*00be*/ 	.short	(.L_115 - .L_114)
	.align		4
.L_114:
        /*00c0*/ 	.word	index@(.nv.constant0.visual_analytics_kernel)
        /*00c4*/ 	.short	0x0380
        /*00c6*/ 	.short	0x00e0


	//----- nvinfo : EIATTR_SW_WAR
	.align		4
.L_115:
        /*00c8*/ 	.byte	0x04, 0x36
        /*00ca*/ 	.short	(.L_117 - .L_116)
.L_116:
        /*00cc*/ 	.word	0x00000008
.L_117:


//--------------------- .nv.callgraph             --------------------------
	.section	.nv.callgraph,"",@"SHT_CUDA_CALLGRAPH"
	.align	4
	.sectionentsize	8
	.align		4
        /*0000*/ 	.word	0x00000000
	.align		4
        /*0004*/ 	.word	0xffffffff
	.align		4
        /*0008*/ 	.word	0x00000000
	.align		4
        /*000c*/ 	.word	0xfffffffe
	.align		4
        /*0010*/ 	.word	0x00000000
	.align		4
        /*0014*/ 	.word	0xfffffffd
	.align		4
        /*0018*/ 	.word	0x00000000
	.align		4
        /*001c*/ 	.word	0xfffffffc


//--------------------- .nv.constant4             --------------------------
	.section	.nv.constant4,"a",@progbits
	.align	8
	.align		8
.nv.constant4:
        /*0000*/ 	.dword	_ZN34_INTERNAL_1537ffa3_4_k_cu_0a575dad4cuda3std3__45__cpo5beginE
	.align		8
        /*0008*/ 	.dword	_ZN34_INTERNAL_1537ffa3_4_k_cu_0a575dad4cuda3std3__45__cpo3endE
	.align		8
        /*0010*/ 	.dword	_ZN34_INTERNAL_1537ffa3_4_k_cu_0a575dad4cuda3std3__45__cpo6cbeginE
	.align		8
        /*0018*/ 	.dword	_ZN34_INTERNAL_1537ffa3_4_k_cu_0a575dad4cuda3std3__45__cpo4cendE
	.align		8
        /*0020*/ 	.dword	_ZN34_INTERNAL_1537ffa3_4_k_cu_0a575dad4cuda3std3__45__cpo6rbeginE
	.align		8
        /*0028*/ 	.dword	_ZN34_INTERNAL_1537ffa3_4_k_cu_0a575dad4cuda3std3__45__cpo4rendE
	.align		8
        /*0030*/ 	.dword	_ZN34_INTERNAL_1537ffa3_4_k_cu_0a575dad4cuda3std3__45__cpo7crbeginE
	.align		8
        /*0038*/ 	.dword	_ZN34_INTERNAL_1537ffa3_4_k_cu_0a575dad4cuda3std3__45__cpo5crendE
	.align		8
        /*0040*/ 	.dword	_ZN34_INTERNAL_1537ffa3_4_k_cu_0a575dad4cuda3std3__436_GLOBAL__N__1537ffa3_4_k_cu_0a575dad6ignoreE
	.align		8
        /*0048*/ 	.dword	_ZN34_INTERNAL_1537ffa3_4_k_cu_0a575dad4cuda3std3__419piecewise_constructE
	.align		8
        /*0050*/ 	.dword	_ZN34_INTERNAL_1537ffa3_4_k_cu_0a575dad4cuda3std3__48in_placeE
	.align		8
        /*0058*/ 	.dword	_ZN34_INTERNAL_1537ffa3_4_k_cu_0a575dad4cuda3std3__420unreachable_sentinelE
	.align		8
        /*0060*/ 	.dword	_ZN34_INTERNAL_1537ffa3_4_k_cu_0a575dad4cuda3std3__47nulloptE
	.align		8
        /*0068*/ 	.dword	_ZN34_INTERNAL_1537ffa3_4_k_cu_0a575dad4cuda3std3__48unexpectE
	.align		8
        /*0070*/ 	.dword	_ZN34_INTERNAL_1537ffa3_4_k_cu_0a575dad4cuda3std6ranges3__45__cpo4swapE
	.align		8
        /*0078*/ 	.dword	_ZN34_INTERNAL_1537ffa3_4_k_cu_0a575dad4cuda3std6ranges3__45__cpo9iter_moveE
	.align		8
        /*0080*/ 	.dword	_ZN34_INTERNAL_1537ffa3_4_k_cu_0a575dad4cuda3std6ranges3__45__cpo5beginE
	.align		8
        /*0088*/ 	.dword	_ZN34_INTERNAL_1537ffa3_4_k_cu_0a575dad4cuda3std6ranges3__45__cpo3endE
	.align		8
        /*0090*/ 	.dword	_ZN34_INTERNAL_1537ffa3_4_k_cu_0a575dad4cuda3std6ranges3__45__cpo6cbeginE
	.align		8
        /*0098*/ 	.dword	_ZN34_INTERNAL_1537ffa3_4_k_cu_0a575dad4cuda3std6ranges3__45__cpo4cendE
	.align		8
        /*00a0*/ 	.dword	_ZN34_INTERNAL_1537ffa3_4_k_cu_0a575dad4cuda3std6ranges3__45__cpo7advanceE
	.align		8
        /*00a8*/ 	.dword	_ZN34_INTERNAL_1537ffa3_4_k_cu_0a575dad4cuda3std6ranges3__45__cpo9iter_swapE
	.align		8
        /*00b0*/ 	.dword	_ZN34_INTERNAL_1537ffa3_4_k_cu_0a575dad4cuda3std6ranges3__45__cpo4nextE
	.align		8
        /*00b8*/ 	.dword	_ZN34_INTERNAL_1537ffa3_4_k_cu_0a575dad4cuda3std6ranges3__45__cpo4prevE
	.align		8
        /*00c0*/ 	.dword	_ZN34_INTERNAL_1537ffa3_4_k_cu_0a575dad4cuda3std6ranges3__45__cpo4dataE
	.align		8
        /*00c8*/ 	.dword	_ZN34_INTERNAL_1537ffa3_4_k_cu_0a575dad4cuda3std6ranges3__45__cpo5cdataE
	.align		8
        /*00d0*/ 	.dword	_ZN34_INTERNAL_1537ffa3_4_k_cu_0a575dad4cuda3std6ranges3__45__cpo4sizeE
	.align		8
        /*00d8*/ 	.dword	_ZN34_INTERNAL_1537ffa3_4_k_cu_0a575dad4cuda3std6ranges3__45__cpo5ssizeE
	.align		8
        /*00e0*/ 	.dword	_ZN34_INTERNAL_1537ffa3_4_k_cu_0a575dad4cuda3std6ranges3__45__cpo8distanceE
	.align		8
        /*00e8*/ 	.dword	_ZN34_INTERNAL_1537ffa3_4_k_cu_0a575dad6thrust24THRUST_300001_SM_1000_NS6system6detail10sequential3seqE
	.align		8
        /*00f0*/ 	.dword	_ZN34_INTERNAL_1537ffa3_4_k_cu_0a575dad6thrust24THRUST_300001_SM_1000_NS12placeholders2_1E
	.align		8
        /*00f8*/ 	.dword	_ZN34_INTERNAL_1537ffa3_4_k_cu_0a575dad6thrust24THRUST_300001_SM_1000_NS12placeholders2_2E
	.align		8
        /*0100*/ 	.dword	_ZN34_INTERNAL_1537ffa3_4_k_cu_0a575dad6thrust24THRUST_300001_SM_1000_NS12placeholders2_3E
	.align		8
        /*0108*/ 	.dword	_ZN34_INTERNAL_1537ffa3_4_k_cu_0a575dad6thrust24THRUST_300001_SM_1000_NS12placeholders2_4E
	.align		8
        /*0110*/ 	.dword	_ZN34_INTERNAL_1537ffa3_4_k_cu_0a575dad6thrust24THRUST_300001_SM_1000_NS12placeholders2_5E
	.align		8
        /*0118*/ 	.dword	_ZN34_INTERNAL_1537ffa3_4_k_cu_0a575dad6thrust24THRUST_300001_SM_1000_NS12placeholders2_6E
	.align		8
        /*0120*/ 	.dword	_ZN34_INTERNAL_1537ffa3_4_k_cu_0a575dad6thrust24THRUST_300001_SM_1000_NS12placeholders2_7E
	.align		8
        /*0128*/ 	.dword	_ZN34_INTERNAL_1537ffa3_4_k_cu_0a575dad6thrust24THRUST_300001_SM_1000_NS12placeholders2_8E
	.align		8
        /*0130*/ 	.dword	_ZN34_INTERNAL_1537ffa3_4_k_cu_0a575dad6thrust24THRUST_300001_SM_1000_NS12placeholders2_9E
	.align		8
        /*0138*/ 	.dword	_ZN34_INTERNAL_1537ffa3_4_k_cu_0a575dad6thrust24THRUST_300001_SM_1000_NS12placeholders3_10E


//--------------------- .text._ZN3cub18CUB_300001_SM_10006detail11EmptyKernelIvEEvv --------------------------
	.section	.text._ZN3cub18CUB_300001_SM_10006detail11EmptyKernelIvEEvv,"ax",@progbits
	.align	128
        .global         _ZN3cub18CUB_300001_SM_10006detail11EmptyKernelIvEEvv
        .type           _ZN3cub18CUB_300001_SM_10006detail11EmptyKernelIvEEvv,@function
        .size           _ZN3cub18CUB_300001_SM_10006detail11EmptyKernelIvEEvv,(.L_x_224 - _ZN3cub18CUB_300001_SM_10006detail11EmptyKernelIvEEvv)
        .other          _ZN3cub18CUB_300001_SM_10006detail11EmptyKernelIvEEvv,@"STO_CUDA_ENTRY STV_DEFAULT"
_ZN3cub18CUB_300001_SM_10006detail11EmptyKernelIvEEvv:
.text._ZN3cub18CUB_300001_SM_10006detail11EmptyKernelIvEEvv:
[----:B------:R-:W-:Y:S01]  /*0000*/  LDC R1, c[0x0][0x37c] ;  /* 0x0000df00ff017b82 */ /* 0x000fe20000000800 */
[----:B------:R-:W-:Y:S05]  /*0010*/  EXIT ;  /* 0x000000000000794d */ /* 0x000fea0003800000 */
.L_x_0:
[----:B------:R-:W-:-:S00]  /*0020*/  BRA `(.L_x_0) ;  /* 0xfffffffc00fc7947 */ /* 0x000fc0000383ffff */
[----:B------:R-:W-:-:S00]  /*0030*/  NOP ;  /* 0x0000000000007918 */ /* 0x000fc00000000000 */
        /* <DEDUP_REMOVED lines=12> */
.L_x_224:


//--------------------- .text.louvain_community_detection --------------------------
	.section	.text.louvain_community_detection,"ax",@progbits
	.align	128
        .global         louvain_community_detection
        .type           louvain_community_detection,@function
        .size           louvain_community_detection,(.L_x_225 - louvain_community_detection)
        .other          louvain_community_detection,@"STO_CUDA_ENTRY STV_DEFAULT"
louvain_community_detection:
.text.louvain_community_detection:
[----:B------:R-:W-:Y:S01]  /*0000*/  LDC R1, c[0x0][0x37c] ;  /* 0x0000df00ff017b82 */ /* 0x000fe20000000800 */
[----:B------:R-:W0:Y:S07]  /*0010*/  S2R R0, SR_TID.X ;  /* 0x0000000000007919 */ /* 0x000e2e0000002100 */
[----:B------:R-:W0:Y:S08]  /*0020*/  S2UR UR4, SR_CTAID.X ;  /* 0x00000000000479c3 */ /* 0x000e300000002500 */
[----:B------:R-:W0:Y:S01]  /*0030*/  LDC R3, c[0x0][0x360] ;  /* 0x0000d800ff037b82 */ /* 0x000e220000000800 */
[----:B------:R-:W1:Y:S01]  /*0040*/  LDCU UR5, c[0x0][0x370] ;  /* 0x00006e00ff0577ac */ /* 0x000e620008000800 */
[----:B0-----:R-:W-:-:S02]  /*0050*/  IMAD R0, R3, UR4, R0 ;  /* 0x0000000403007c24 */ /* 0x001fc4000f8e0200 */
[----:B-1----:R-:W-:-:S05]  /*0060*/  IMAD R3, R3, UR5, RZ ;  /* 0x0000000503037c24 */ /* 0x002fca000f8e02ff */
[----:B------:R-:W-:-:S13]  /*0070*/  ISETP.GE.U32.AND P0, PT, R0, R3, PT ;  /* 0x000000030000720c */ /* 0x000fda0003f06070 */
[----:B------:R-:W-:Y:S05]  /*0080*/  @P0 EXIT ;  /* 0x000000000000094d */ /* 0x000fea0003800000 */
[----:B------:R-:W0:Y:S01]  /*0090*/  LDC.64 R2, c[0x0][0x380] ;  /* 0x0000e000ff027b82 */ /* 0x000e220000000a00 */
[----:B------:R-:W1:Y:S01]  /*00a0*/  LDCU.64 UR12, c[0x0][0x358] ;  /* 0x00006b00ff0c77ac */ /* 0x000e620008000a00 */
[----:B------:R-:W2:Y:S01]  /*00b0*/  LDCU UR6, c[0x0][0x390] ;  /* 0x00007200ff0677ac */ /* 0x000ea20008000800 */
[----:B0-----:R-:W-:-:S05]  /*00c0*/  IMAD.WIDE R2, R0, 0x208, R2 ;  /* 0x0000020800027825 */ /* 0x001fca00078e0202 */
[----:B-1----:R0:W5:Y:S01]  /*00d0*/  LDG.E R9, desc[UR12][R2.64+0x1a8] ;  /* 0x0001a80c02097981 */ /* 0x002162000c1e1900 */
[----:B--2---:R-:W-:Y:S01]  /*00e0*/  UISETP.GE.AND UP0, UPT, UR6, 0x1, UPT ;  /* 0x000000010600788c */ /* 0x004fe2000bf06270 */
[----:B------:R-:W-:-:S08]  /*00f0*/  PLOP3.LUT P0, PT, PT, PT, PT, 0x8, 0x80 ;  /* 0x000000000080781c */ /* 0x000fd00003f0e170 */
[----:B0-----:R-:W-:Y:S05]  /*0100*/  BRA.U !UP0, `(.L_x_1) ;  /* 0x00000009086c7547 */ /* 0x001fea000b800000 */
[----:B------:R-:W-:Y:S01]  /*0110*/  UISETP.GE.U32.AND UP0, UPT, UR6, 0x4, UPT ;  /* 0x000000040600788c */ /* 0x000fe2000bf06070 */
[----:B------:R-:W-:Y:S01]  /*0120*/  IMAD.MOV.U32 R8, RZ, RZ, RZ ;  /* 0x000000ffff087224 */ /* 0x000fe200078e00ff */
[----:B------:R-:W-:Y:S01]  /*0130*/  ULOP3.LUT UR8, UR6, 0x3, URZ, 0xc0, !UPT ;  /* 0x0000000306087892 */ /* 0x000fe2000f8ec0ff */
[----:B-----5:R-:W-:Y:S01]  /*0140*/  IMAD.MOV.U32 R10, RZ, RZ, R9 ;  /* 0x000000ffff0a7224 */ /* 0x020fe200078e0009 */
[----:B------:R-:W-:-:S05]  /*0150*/  UMOV UR4, URZ ;  /* 0x000000ff00047c82 */ /* 0x000fca0008000000 */
[----:B------:R-:W-:Y:S05]  /*0160*/  BRA.U !UP0, `(.L_x_2) ;  /* 0x0000000508b07547 */ /* 0x000fea000b800000 */
[----:B------:R-:W0:Y:S01]  /*0170*/  LDCU.64 UR10, c[0x0][0x388] ;  /* 0x00007100ff0a77ac */ /* 0x000e220008000a00 */
[----:B------:R-:W1:Y:S01]  /*0180*/  LDC.64 R4, c[0x0][0x380] ;  /* 0x0000e000ff047b82 */ /* 0x000e620000000a00 */
[----:B------:R-:W-:Y:S01]  /*0190*/  IMAD.MOV.U32 R8, RZ, RZ, RZ ;  /* 0x000000ffff087224 */ /* 0x000fe200078e00ff */
[----:B------:R-:W-:Y:S01]  /*01a0*/  ULOP3.LUT UR4, UR6, 0x7ffffffc, URZ, 0xc0, !UPT ;  /* 0x7ffffffc06047892 */ /* 0x000fe2000f8ec0ff */
[----:B------:R-:W-:-:S03]  /*01b0*/  IMAD.MOV.U32 R10, RZ, RZ, R9 ;  /* 0x000000ffff0a7224 */ /* 0x000fc600078e0009 */
[----:B------:R-:W-:Y:S02]  /*01c0*/  UIADD3 UR7, UPT, UPT, -UR4, URZ, URZ ;  /* 0x000000ff04077290 */ /* 0x000fe4000fffe1ff */
[----:B0-----:R-:W-:-:S04]  /*01d0*/  UIADD3 UR5, UP0, UPT, UR10, 0xe0, URZ ;  /* 0x000000e00a057890 */ /* 0x001fc8000ff1e0ff */
[----:B------:R-:W-:Y:S02]  /*01e0*/  UIADD3.X UR6, UPT, UPT, URZ, UR11, URZ, UP0, !UPT ;  /* 0x0000000bff067290 */ /* 0x000fe400087fe4ff */
[----:B------:R-:W-:-:S04]  /*01f0*/  IMAD.U32 R6, RZ, RZ, UR5 ;  /* 0x00000005ff067e24 */ /* 0x000fc8000f8e00ff */
[----:B------:R-:W-:-:S07]  /*0200*/  IMAD.U32 R7, RZ, RZ, UR6 ;  /* 0x00000006ff077e24 */ /* 0x000fce000f8e00ff */
.L_x_23:
[----:B------:R-:W2:Y:S01]  /*0210*/  LDG.E R11, desc[UR12][R6.64+-0xe0] ;  /* 0xffff200c060b7981 */ /* 0x000ea2000c1e1900 */
[----:B------:R-:W-:Y:S01]  /*0220*/  UIADD3 UR7, UPT, UPT, UR7, 0x4, URZ ;  /* 0x0000000407077890 */ /* 0x000fe2000fffe0ff */
[----:B------:R-:W-:Y:S04]  /*0230*/  BSSY.RECONVERGENT B0, `(.L_x_3) ;  /* 0x0000015000007945 */ /* 0x000fe80003800200 */
[----:B------:R-:W-:Y:S01]  /*0240*/  BSSY.RELIABLE B1, `(.L_x_4) ;  /* 0x000000a000017945 */ /* 0x000fe20003800100 */
[----:B------:R-:W-:Y:S01]  /*0250*/  UISETP.NE.AND UP0, UPT, UR7, URZ, UPT ;  /* 0x000000ff0700728c */ /* 0x000fe2000bf05270 */
[----:B--2---:R-:W-:-:S13]  /*0260*/  ISETP.NE.AND P0, PT, R11, R0, PT ;  /* 0x000000000b00720c */ /* 0x004fda0003f05270 */
[----:B------:R-:W-:Y:S05]  /*0270*/  @!P0 BRA `(.L_x_5) ;  /* 0x0000000000148947 */ /* 0x000fea0003800000 */
[----:B------:R-:W2:Y:S02]  /*0280*/  LDG.E R13, desc[UR12][R6.64+-0xdc] ;  /* 0xffff240c060d7981 */ /* 0x000ea4000c1e1900 */
[----:B--2---:R-:W-:-:S13]  /*0290*/  ISETP.NE.AND P0, PT, R13, R0, PT ;  /* 0x000000000d00720c */ /* 0x004fda0003f05270 */
[----:B------:R-:W-:Y:S05]  /*02a0*/  @P0 BREAK.RELIABLE B1 ;  /* 0x0000000000010942 */ /* 0x000fea0003800100 */
[----:B------:R-:W-:Y:S05]  /*02b0*/  @!P0 BRA `(.L_x_6) ;  /* 0x0000000000088947 */ /* 0x000fea0003800000 */
[----:B------:R-:W-:Y:S05]  /*02c0*/  BRA `(.L_x_7) ;  /* 0x00000000002c7947 */ /* 0x000fea0003800000 */
.L_x_5:
[----:B------:R0:W5:Y:S02]  /*02d0*/  LDG.E R11, desc[UR12][R6.64+-0xdc] ;  /* 0xffff240c060b7981 */ /* 0x000164000c1e1900 */
.L_x_6:
[----:B------:R-:W-:Y:S05]  /*02e0*/  BSYNC.RELIABLE B1 ;  /* 0x0000000000017941 */ /* 0x000fea0003800100 */
.L_x_4:
[----:B-1---5:R-:W-:-:S06]  /*02f0*/  IMAD.WIDE R12, R11, 0x208, R4 ;  /* 0x000002080b0c7825 */ /* 0x022fcc00078e0204 */
[----:B------:R-:W2:Y:S02]  /*0300*/  LDG.E R12, desc[UR12][R12.64+0x1a8] ;  /* 0x0001a80c0c0c7981 */ /* 0x000ea4000c1e1900 */
[----:B--2---:R-:W-:-:S13]  /*0310*/  ISETP.NE.AND P1, PT, R12, R9, PT ;  /* 0x000000090c00720c */ /* 0x004fda0003f25270 */
[----:B------:R-:W2:Y:S04]  /*0320*/  @P1 LDG.E R11, desc[UR12][R6.64+-0xd8] ;  /* 0xffff280c060b1981 */ /* 0x000ea8000c1e1900 */
[----:B------:R-:W2:Y:S02]  /*0330*/  @P1 LDG.E R14, desc[UR12][R6.64+-0xd4] ;  /* 0xffff2c0c060e1981 */ /* 0x000ea4000c1e1900 */
[----:B--2---:R-:W-:-:S05]  /*0340*/  @P1 FMUL R11, R11, R14 ;  /* 0x0000000e0b0b1220 */ /* 0x004fca0000400000 */
[----:B------:R-:W-:-:S04]  /*0350*/  @P1 FSETP.GT.AND P0, PT, R11, R8, PT ;  /* 0x000000080b00120b */ /* 0x000fc80003f04000 */
[----:B------:R-:W-:Y:S02]  /*0360*/  @P1 FSEL R8, R11, R8, P0 ;  /* 0x000000080b081208 */ /* 0x000fe40000000000 */
[----:B------:R-:W-:-:S07]  /*0370*/  @P1 SEL R10, R12, R10, P0 ;  /* 0x0000000a0c0a1207 */ /* 0x000fce0000000000 */
.L_x_7:
[----:B------:R-:W-:Y:S05]  /*0380*/  BSYNC.RECONVERGENT B0 ;  /* 0x0000000000007941 */ /* 0x000fea0003800200 */
.L_x_3:
[----:B------:R-:W-:Y:S05]  /*0390*/  WARPSYNC.ALL ;  /* 0x0000000000007948 */ /* 0x000fea0003800000 */
[----:B------:R-:W2:Y:S01]  /*03a0*/  LDG.E R11, desc[UR12][R6.64+-0x70] ;  /* 0xffff900c060b7981 */ /* 0x000ea2000c1e1900 */
[----:B------:R-:W-:Y:S04]  /*03b0*/  BSSY.RECONVERGENT B0, `(.L_x_8) ;  /* 0x0000014000007945 */ /* 0x000fe80003800200 */
[----:B------:R-:W-:Y:S01]  /*03c0*/  BSSY.RELIABLE B1, `(.L_x_9) ;  /* 0x0000009000017945 */ /* 0x000fe20003800100 */
[----:B--2---:R-:W-:-:S13]  /*03d0*/  ISETP.NE.AND P0, PT, R11, R0, PT ;  /* 0x000000000b00720c */ /* 0x004fda0003f05270 */
[----:B------:R-:W-:Y:S05]  /*03e0*/  @!P0 BRA `(.L_x_10) ;  /* 0x0000000000148947 */ /* 0x000fea0003800000 */
[----:B------:R-:W2:Y:S02]  /*03f0*/  LDG.E R13, desc[UR12][R6.64+-0x6c] ;  /* 0xffff940c060d7981 */ /* 0x000ea4000c1e1900 */
[----:B--2---:R-:W-:-:S13]  /*0400*/  ISETP.NE.AND P0, PT, R13, R0, PT ;  /* 0x000000000d00720c */ /* 0x004fda0003f05270 */
[----:B------:R-:W-:Y:S05]  /*0410*/  @P0 BREAK.RELIABLE B1 ;  /* 0x0000000000010942 */ /* 0x000fea0003800100 */
[----:B------:R-:W-:Y:S05]  /*0420*/  @!P0 BRA `(.L_x_11) ;  /* 0x0000000000088947 */ /* 0x000fea0003800000 */
[----:B------:R-:W-:Y:S05]  /*0430*/  BRA `(.L_x_12) ;  /* 0x00000000002c7947 */ /* 0x000fea0003800000 */
.L_x_10:
[----:B------:R2:W5:Y:S02]  /*0440*/  LDG.E R11, desc[UR12][R6.64+-0x6c] ;  /* 0xffff940c060b7981 */ /* 0x000564000c1e1900 */
.L_x_11:
[----:B------:R-:W-:Y:S05]  /*0450*/  BSYNC.RELIABLE B1 ;  /* 0x0000000000017941 */ /* 0x000fea0003800100 */
.L_x_9:
[----:B-1---5:R-:W-:-:S06]  /*0460*/  IMAD.WIDE R12, R11, 0x208, R4 ;  /* 0x000002080b0c7825 */ /* 0x022fcc00078e0204 */
[----:B------:R-:W3:Y:S02]  /*0470*/  LDG.E R12, desc[UR12][R12.64+0x1a8] ;  /* 0x0001a80c0c0c7981 */ /* 0x000ee4000c1e1900 */
[----:B---3--:R-:W-:-:S13]  /*0480*/  ISETP.NE.AND P1, PT, R12, R9, PT ;  /* 0x000000090c00720c */ /* 0x008fda0003f25270 */
[----:B------:R-:W3:Y:S04]  /*0490*/  @P1 LDG.E R11, desc[UR12][R6.64+-0x68] ;  /* 0xffff980c060b1981 */ /* 0x000ee8000c1e1900 */
[----:B------:R-:W3:Y:S02]  /*04a0*/  @P1 LDG.E R14, desc[UR12][R6.64+-0x64] ;  /* 0xffff9c0c060e1981 */ /* 0x000ee4000c1e1900 */
[----:B---3--:R-:W-:-:S05]  /*04b0*/  @P1 FMUL R11, R11, R14 ;  /* 0x0000000e0b0b1220 */ /* 0x008fca0000400000 */
[----:B------:R-:W-:-:S04]  /*04c0*/  @P1 FSETP.GT.AND P0, PT, R11, R8, PT ;  /* 0x000000080b00120b */ /* 0x000fc80003f04000 */
[----:B------:R-:W-:Y:S02]  /*04d0*/  @P1 FSEL R8, R11, R8, P0 ;  /* 0x000000080b081208 */ /* 0x000fe40000000000 */
[----:B------:R-:W-:-:S07]  /*04e0*/  @P1 SEL R10, R12, R10, P0 ;  /* 0x0000000a0c0a1207 */ /* 0x000fce0000000000 */
.L_x_12:
[----:B------:R-:W-:Y:S05]  /*04f0*/  BSYNC.RECONVERGENT B0 ;  /* 0x0000000000007941 */ /* 0x000fea0003800200 */
.L_x_8:
[----:B------:R-:W-:Y:S05]  /*0500*/  WARPSYNC.ALL ;  /* 0x0000000000007948 */ /* 0x000fea0003800000 */
[----:B------:R-:W3:Y:S01]  /*0510*/  LDG.E R11, desc[UR12][R6.64] ;  /* 0x0000000c060b7981 */ /* 0x000ee2000c1e1900 */
[----:B------:R-:W-:Y:S04]  /*0520*/  BSSY.RECONVERGENT B0, `(.L_x_13) ;  /* 0x0000014000007945 */ /* 0x000fe80003800200 */
[----:B------:R-:W-:Y:S01]  /*0530*/  BSSY.RELIABLE B1, `(.L_x_14) ;  /* 0x0000009000017945 */ /* 0x000fe20003800100 */
[----:B---3--:R-:W-:-:S13]  /*0540*/  ISETP.NE.AND P0, PT, R11, R0, PT ;  /* 0x000000000b00720c */ /* 0x008fda0003f05270 */
[----:B------:R-:W-:Y:S05]  /*0550*/  @!P0 BRA `(.L_x_15) ;  /* 0x0000000000148947 */ /* 0x000fea0003800000 */
[----:B------:R-:W3:Y:S02]  /*0560*/  LDG.E R13, desc[UR12][R6.64+0x4] ;  /* 0x0000040c060d7981 */ /* 0x000ee4000c1e1900 */
[----:B---3--:R-:W-:-:S13]  /*0570*/  ISETP.NE.AND P0, PT, R13, R0, PT ;  /* 0x000000000d00720c */ /* 0x008fda0003f05270 */
[----:B------:R-:W-:Y:S05]  /*0580*/  @P0 BREAK.RELIABLE B1 ;  /* 0x0000000000010942 */ /* 0x000fea0003800100 */
[----:B------:R-:W-:Y:S05]  /*0590*/  @!P0 BRA `(.L_x_16) ;  /* 0x0000000000088947 */ /* 0x000fea0003800000 */
[----:B------:R-:W-:Y:S05]  /*05a0*/  BRA `(.L_x_17) ;  /* 0x00000000002c7947 */ /* 0x000fea0003800000 */
.L_x_15:
[----:B------:R3:W5:Y:S02]  /*05b0*/  LDG.E R11, desc[UR12][R6.64+0x4] ;  /* 0x0000040c060b7981 */ /* 0x000764000c1e1900 */
.L_x_16:
[----:B------:R-:W-:Y:S05]  /*05c0*/  BSYNC.RELIABLE B1 ;  /* 0x0000000000017941 */ /* 0x000fea0003800100 */
.L_x_14:
[----:B-1---5:R-:W-:-:S06]  /*05d0*/  IMAD.WIDE R12, R11, 0x208, R4 ;  /* 0x000002080b0c7825 */ /* 0x022fcc00078e0204 */
[----:B------:R-:W4:Y:S02]  /*05e0*/  LDG.E R12, desc[UR12][R12.64+0x1a8] ;  /* 0x0001a80c0c0c7981 */ /* 0x000f24000c1e1900 */
[----:B----4-:R-:W-:-:S13]  /*05f0*/  ISETP.NE.AND P1, PT, R12, R9, PT ;  /* 0x000000090c00720c */ /* 0x010fda0003f25270 */
[----:B------:R-:W4:Y:S04]  /*0600*/  @P1 LDG.E R11, desc[UR12][R6.64+0x8] ;  /* 0x0000080c060b1981 */ /* 0x000f28000c1e1900 */
[----:B------:R-:W4:Y:S02]  /*0610*/  @P1 LDG.E R14, desc[UR12][R6.64+0xc] ;  /* 0x00000c0c060e1981 */ /* 0x000f24000c1e1900 */
[----:B----4-:R-:W-:-:S05]  /*0620*/  @P1 FMUL R11, R11, R14 ;  /* 0x0000000e0b0b1220 */ /* 0x010fca0000400000 */
[----:B------:R-:W-:-:S04]  /*0630*/  @P1 FSETP.GT.AND P0, PT, R11, R8, PT ;  /* 0x000000080b00120b */ /* 0x000fc80003f04000 */
[----:B------:R-:W-:Y:S02]  /*0640*/  @P1 FSEL R8, R11, R8, P0 ;  /* 0x000000080b081208 */ /* 0x000fe40000000000 */
[----:B------:R-:W-:-:S07]  /*0650*/  @P1 SEL R10, R12, R10, P0 ;  /* 0x0000000a0c0a1207 */ /* 0x000fce0000000000 */
.L_x_17:
[----:B------:R-:W-:Y:S05]  /*0660*/  BSYNC.RECONVERGENT B0 ;  /* 0x0000000000007941 */ /* 0x000fea0003800200 */
.L_x_13:
[----:B------:R-:W-:Y:S05]  /*0670*/  WARPSYNC.ALL ;  /* 0x0000000000007948 */ /* 0x000fea0003800000 */
[----:B------:R-:W4:Y:S01]  /*0680*/  LDG.E R11, desc[UR12][R6.64+0x70] ;  /* 0x0000700c060b7981 */ /* 0x000f22000c1e1900 */
[----:B------:R-:W-:Y:S04]  /*0690*/  BSSY.RECONVERGENT B0, `(.L_x_18) ;  /* 0x0000015000007945 */ /* 0x000fe80003800200 */
[----:B------:R-:W-:Y:S01]  /*06a0*/  BSSY.RELIABLE B1, `(.L_x_19) ;  /* 0x0000009000017945 */ /* 0x000fe20003800100 */
[----:B----4-:R-:W-:-:S13]  /*06b0*/  ISETP.NE.AND P0, PT, R11, R0, PT ;  /* 0x000000000b00720c */ /* 0x010fda0003f05270 */
[----:B------:R-:W-:Y:S05]  /*06c0*/  @!P0 BRA `(.L_x_20) ;  /* 0x0000000000148947 */ /* 0x000fea0003800000 */
[----:B------:R-:W4:Y:S02]  /*06d0*/  LDG.E R13, desc[UR12][R6.64+0x74] ;  /* 0x0000740c060d7981 */ /* 0x000f24000c1e1900 */
[----:B----4-:R-:W-:-:S13]  /*06e0*/  ISETP.NE.AND P0, PT, R13, R0, PT ;  /* 0x000000000d00720c */ /* 0x010fda0003f05270 */
[----:B------:R-:W-:Y:S05]  /*06f0*/  @P0 BREAK.RELIABLE B1 ;  /* 0x0000000000010942 */ /* 0x000fea0003800100 */
[----:B------:R-:W-:Y:S05]  /*0700*/  @!P0 BRA `(.L_x_21) ;  /* 0x0000000000088947 */ /* 0x000fea0003800000 */
[----:B------:R-:W-:Y:S05]  /*0710*/  BRA `(.L_x_22) ;  /* 0x0000000000307947 */ /* 0x000fea0003800000 */
.L_x_20:
[----:B------:R4:W5:Y:S02]  /*0720*/  LDG.E R11, desc[UR12][R6.64+0x74] ;  /* 0x0000740c060b7981 */ /* 0x000964000c1e1900 */
.L_x_21:
[----:B------:R-:W-:Y:S05]  /*0730*/  BSYNC.RELIABLE B1 ;  /* 0x0000000000017941 */ /* 0x000fea0003800100 */
.L_x_19:
[----:B-1---5:R-:W-:-:S06]  /*0740*/  IMAD.WIDE R12, R11, 0x208, R4 ;  /* 0x000002080b0c7825 */ /* 0x022fcc00078e0204 */
[----:B------:R-:W2:Y:S02]  /*0750*/  LDG.E R13, desc[UR12][R12.64+0x1a8] ;  /* 0x0001a80c0c0d7981 */ /* 0x000ea4000c1e1900 */
[----:B--2---:R-:W-:-:S13]  /*0760*/  ISETP.NE.AND P0, PT, R13, R9, PT ;  /* 0x000000090d00720c */ /* 0x004fda0003f05270 */
[----:B------:R-:W-:Y:S05]  /*0770*/  @!P0 BRA `(.L_x_22) ;  /* 0x0000000000188947 */ /* 0x000fea0003800000 */
[----:B------:R-:W2:Y:S04]  /*0780*/  LDG.E R11, desc[UR12][R6.64+0x78] ;  /* 0x0000780c060b7981 */ /* 0x000ea8000c1e1900 */
[----:B------:R-:W2:Y:S02]  /*0790*/  LDG.E R12, desc[UR12][R6.64+0x7c] ;  /* 0x00007c0c060c7981 */ /* 0x000ea4000c1e1900 */
[----:B--2---:R-:W-:-:S05]  /*07a0*/  FMUL R11, R11, R12 ;  /* 0x0000000c0b0b7220 */ /* 0x004fca0000400000 */
[----:B------:R-:W-:-:S04]  /*07b0*/  FSETP.GT.AND P0, PT, R11, R8, PT ;  /* 0x000000080b00720b */ /* 0x000fc80003f04000 */
[----:B------:R-:W-:Y:S02]  /*07c0*/  FSEL R8, R11, R8, P0 ;  /* 0x000000080b087208 */ /* 0x000fe40000000000 */
[----:B------:R-:W-:-:S07]  /*07d0*/  SEL R10, R13, R10, P0 ;  /* 0x0000000a0d0a7207 */ /* 0x000fce0000000000 */
.L_x_22:
[----:B------:R-:W-:Y:S05]  /*07e0*/  BSYNC.RECONVERGENT B0 ;  /* 0x0000000000007941 */ /* 0x000fea0003800200 */
.L_x_18:
[----:B------:R-:W-:Y:S05]  /*07f0*/  WARPSYNC.ALL ;  /* 0x0000000000007948 */ /* 0x000fea0003800000 */
[----:B0-234-:R-:W-:-:S05]  /*0800*/  IADD3 R6, P0, PT, R6, 0x1c0, RZ ;  /* 0x000001c006067810 */ /* 0x01dfca0007f1e0ff */
[----:B------:R-:W-:Y:S01]  /*0810*/  IMAD.X R7, RZ, RZ, R7, P0 ;  /* 0x000000ffff077224 */ /* 0x000fe200000e0607 */
[----:B------:R-:W-:Y:S07]  /*0820*/  BRA.U UP0, `(.L_x_23) ;  /* 0xfffffff900787547 */ /* 0x000fee000b83ffff */
.L_x_2:
[----:B------:R-:W-:-:S09]  /*0830*/  UISETP.NE.AND UP0, UPT, UR8, URZ, UPT ;  /* 0x000000ff0800728c */ /* 0x000fd2000bf05270 */
[----:B------:R-:W-:Y:S05]  /*0840*/  BRA.U !UP0, `(.L_x_24) ;  /* 0x0000000108947547 */ /* 0x000fea000b800000 */
[----:B------:R-:W0:Y:S01]  /*0850*/  LDCU.64 UR6, c[0x0][0x388] ;  /* 0x00007100ff0677ac */ /* 0x000e220008000a00 */
[----:B-1----:R-:W1:Y:S01]  /*0860*/  LDC.64 R4, c[0x0][0x380] ;  /* 0x0000e000ff047b82 */ /* 0x002e620000000a00 */
[----:B------:R-:W-:Y:S02]  /*0870*/  UIADD3 UR8, UPT, UPT, -UR8, URZ, URZ ;  /* 0x000000ff08087290 */ /* 0x000fe4000fffe1ff */
[----:B0-----:R-:W-:-:S04]  /*0880*/  UIMAD.WIDE.U32 UR4, UR4, 0x70, UR6 ;  /* 0x00000070040478a5 */ /* 0x001fc8000f8e0006 */
[----:B------:R-:W-:-:S04]  /*0890*/  UIADD3 UR6, UP0, UPT, UR4, 0x8, URZ ;  /* 0x0000000804067890 */ /* 0x000fc8000ff1e0ff */
[----:B------:R-:W-:Y:S02]  /*08a0*/  UIADD3.X UR4, UPT, UPT, URZ, UR5, URZ, UP0, !UPT ;  /* 0x00000005ff047290 */ /* 0x000fe400087fe4ff */
[----:B------:R-:W-:-:S04]  /*08b0*/  IMAD.U32 R6, RZ, RZ, UR6 ;  /* 0x00000006ff067e24 */ /* 0x000fc8000f8e00ff */
[----:B------:R-:W-:-:S07]  /*08c0*/  IMAD.U32 R7, RZ, RZ, UR4 ;  /* 0x00000004ff077e24 */ /* 0x000fce000f8e00ff */
.L_x_30:
        /* <DEDUP_REMOVED lines=12> */
.L_x_27:
[----:B------:R0:W5:Y:S02]  /*0990*/  LDG.E R11, desc[UR12][R6.64+-0x4] ;  /* 0xfffffc0c060b7981 */ /* 0x000164000c1e1900 */
.L_x_28:
[----:B------:R-:W-:Y:S05]  /*09a0*/  BSYNC.RELIABLE B1 ;  /* 0x0000000000017941 */ /* 0x000fea0003800100 */
.L_x_26:
        /* <DEDUP_REMOVED lines=10> */
.L_x_29:
[----:B------:R-:W-:Y:S05]  /*0a50*/  BSYNC.RECONVERGENT B0 ;  /* 0x0000000000007941 */ /* 0x000fea0003800200 */
.L_x_25:
[----:B------:R-:W-:Y:S05]  /*0a60*/  WARPSYNC.ALL ;  /* 0x0000000000007948 */ /* 0x000fea0003800000 */
[----:B0-----:R-:W-:-:S05]  /*0a70*/  IADD3 R6, P0, PT, R6, 0x70, RZ ;  /* 0x0000007006067810 */ /* 0x001fca0007f1e0ff */
[----:B------:R-:W-:Y:S01]  /*0a80*/  IMAD.X R7, RZ, RZ, R7, P0 ;  /* 0x000000ffff077224 */ /* 0x000fe200000e0607 */
[----:B------:R-:W-:Y:S07]  /*0a90*/  BRA.U UP0, `(.L_x_30) ;  /* 0xfffffffd008c7547 */ /* 0x000fee000b83ffff */
.L_x_24:
[----:B------:R-:W-:Y:S01]  /*0aa0*/  FSETP.GT.AND P0, PT, R8, 0.0099999997764825820923, PT ;  /* 0x3c23d70a0800780b */ /* 0x000fe20003f04000 */
[----:B------:R-:W-:-:S12]  /*0ab0*/  IMAD.MOV.U32 R9, RZ, RZ, R10 ;  /* 0x000000ffff097224 */ /* 0x000fd800078e000a */
.L_x_1:
[----:B------:R-:W-:Y:S05]  /*0ac0*/  @!P0 EXIT ;  /* 0x000000000000894d */ /* 0x000fea0003800000 */
[----:B-----5:R-:W-:Y:S01]  /*0ad0*/  STG.E desc[UR12][R2.64+0x1a8], R9 ;  /* 0x0001a80902007986 */ /* 0x020fe2000c10190c */
[----:B------:R-:W-:Y:S05]  /*0ae0*/  EXIT ;  /* 0x000000000000794d */ /* 0x000fea0003800000 */
.L_x_31:
        /* <DEDUP_REMOVED lines=9> */
.L_x_225:


//--------------------- .text.visual_analytics_kernel --------------------------
	.section	.text.visual_analytics_kernel,"ax",@progbits
	.align	128
        .global         visual_analytics_kernel
        .type           visual_analytics_kernel,@function
        .size           visual_analytics_kernel,(.L_x_223 - visual_analytics_kernel)
        .other          visual_analytics_kernel,@"STO_CUDA_ENTRY STV_DEFAULT"
visual_analytics_kernel:
.text.visual_analytics_kernel:
[----:B------:R-:W-:Y:S01]  /*0000*/  LDC R1, c[0x0][0x37c] ;  /* 0x0000df00ff017b82 */ /* 0x000fe20000000800 */
[----:B------:R-:W0:Y:S07]  /*0010*/  S2R R2, SR_TID.X ;  /* 0x0000000000027919 */ /* 0x000e2e0000002100 */
[----:B------:R-:W0:Y:S01]  /*0020*/  S2UR UR4, SR_CTAID.X ;  /* 0x00000000000479c3 */ /* 0x000e220000002500 */
[----:B------:R-:W1:Y:S07]  /*0030*/  LDCU UR5, c[0x0][0x398] ;  /* 0x00007300ff0577ac */ /* 0x000e6e0008000800 */
[----:B------:R-:W0:Y:S02]  /*0040*/  LDC R3, c[0x0][0x360] ;  /* 0x0000d800ff037b82 */ /* 0x000e240000000800 */
[----:B0-----:R-:W-:-:S05]  /*0050*/  IMAD R24, R3, UR4, R2 ;  /* 0x0000000403187c24 */ /* 0x001fca000f8e0202 */
[----:B-1----:R-:W-:-:S13]  /*0060*/  ISETP.GE.AND P0, PT, R24, UR5, PT ;  /* 0x0000000518007c0c */ /* 0x002fda000bf06270 */
[----:B------:R-:W-:Y:S05]  /*0070*/  @P0 EXIT ;  /* 0x000000000000094d */ /* 0x000fea0003800000 */
[----:B------:R-:W0:Y:S01]  /*0080*/  LDC.64 R4, c[0x0][0x380] ;  /* 0x0000e000ff047b82 */ /* 0x000e220000000a00 */
[----:B------:R-:W1:Y:S01]  /*0090*/  LDCU.64 UR10, c[0x0][0x358] ;  /* 0x00006b00ff0a77ac */ /* 0x000e620008000a00 */
[----:B0-----:R-:W-:-:S05]  /*00a0*/  IMAD.WIDE R4, R24, 0x208, R4 ;  /* 0x0000020818047825 */ /* 0x001fca00078e0204 */
[----:B-1----:R-:W2:Y:S01]  /*00b0*/  LDG.E R3, desc[UR10][R4.64+0xb8] ;  /* 0x0000b80a04037981 */ /* 0x002ea2000c1e1900 */
[----:B------:R-:W-:Y:S01]  /*00c0*/  BSSY.RECONVERGENT B0, `(.L_x_32) ;  /* 0x0000025000007945 */ /* 0x000fe20003800200 */
[----:B------:R-:W-:Y:S01]  /*00d0*/  HFMA2 R0, -RZ, RZ, 1.875, 0 ;  /* 0x3f800000ff007431 */ /* 0x000fe200000001ff */
[----:B--2---:R-:W-:-:S13]  /*00e0*/  ISETP.NE.AND P0, PT, R3, RZ, PT ;  /* 0x000000ff0300720c */ /* 0x004fda0003f05270 */
[----:B------:R-:W-:Y:S05]  /*00f0*/  @!P0 BRA `(.L_x_33) ;  /* 0x0000000000848947 */ /* 0x000fea0003800000 */
[----:B------:R-:W-:Y:S01]  /*0100*/  FFMA R0, RZ, 1.4426950216293334961, RZ ;  /* 0x3fb8aa3bff007823 */ /* 0x000fe200000000ff */
[----:B------:R-:W-:Y:S02]  /*0110*/  I2FP.F32.S32 R3, R3 ;  /* 0x0000000300037245 */ /* 0x000fe40000201400 */
[----:B------:R-:W-:Y:S01]  /*0120*/  MOV R11, 0x391fcb8e ;  /* 0x391fcb8e000b7802 */ /* 0x000fe20000000f00 */
[----:B------:R-:W-:Y:S01]  /*0130*/  FADD R0, RZ, R0 ;  /* 0x00000000ff007221 */ /* 0x000fe20000000000 */
[----:B------:R-:W-:-:S03]  /*0140*/  FSETP.NAN.AND P2, PT, |R3|, |R3|, PT ;  /* 0x400000030300720b */ /* 0x000fc60003f48200 */
[----:B------:R-:W-:-:S04]  /*0150*/  FFMA R0, RZ, RZ, R0 ;  /* 0x000000ffff007223 */ /* 0x000fc80000000000 */
[----:B------:R-:W-:-:S04]  /*0160*/  FFMA R0, RZ, RZ, R0 ;  /* 0x000000ffff007223 */ /* 0x000fc80000000000 */
[----:B------:R-:W-:-:S04]  /*0170*/  FADD R6, R0, 1 ;  /* 0x3f80000000067421 */ /* 0x000fc80000000000 */
[----:B------:R-:W-:Y:S01]  /*0180*/  FMUL R8, R3, R6 ;  /* 0x0000000603087220 */ /* 0x000fe20000400000 */
[----:B------:R-:W-:-:S03]  /*0190*/  FADD R9, R6, -1 ;  /* 0xbf80000006097421 */ /* 0x000fc60000000000 */
[----:B------:R-:W0:Y:S01]  /*01a0*/  FRND R7, R8 ;  /* 0x0000000800077307 */ /* 0x000e220000201000 */
[----:B------:R-:W-:Y:S01]  /*01b0*/  FADD R9, R0, -R9 ;  /* 0x8000000900097221 */ /* 0x000fe20000000000 */
[----:B------:R-:W-:Y:S01]  /*01c0*/  FFMA R6, R3, R6, -R8 ;  /* 0x0000000603067223 */ /* 0x000fe20000000808 */
[----:B------:R-:W-:-:S03]  /*01d0*/  FSETP.GT.AND P1, PT, |R8|, 152, PT ;  /* 0x431800000800780b */ /* 0x000fc60003f24200 */
[----:B------:R-:W-:Y:S01]  /*01e0*/  FFMA R9, R3, R9, R6 ;  /* 0x0000000903097223 */ /* 0x000fe20000000006 */
[----:B0-----:R-:W-:Y:S01]  /*01f0*/  FADD R0, R8, -R7 ;  /* 0x8000000708007221 */ /* 0x001fe20000000000 */
[----:B------:R-:W-:-:S03]  /*0200*/  FSETP.GT.AND P0, PT, R7, RZ, PT ;  /* 0x000000ff0700720b */ /* 0x000fc60003f04000 */
[----:B------:R-:W-:Y:S01]  /*0210*/  FADD R0, R0, R9 ;  /* 0x0000000900007221 */ /* 0x000fe20000000000 */
[----:B------:R-:W-:Y:S02]  /*0220*/  SEL R6, RZ, 0x83000000, P0 ;  /* 0x83000000ff067807 */ /* 0x000fe40000000000 */
[----:B------:R-:W-:Y:S01]  /*0230*/  FSETP.GEU.AND P0, PT, R8, RZ, PT ;  /* 0x000000ff0800720b */ /* 0x000fe20003f0e000 */
[----:B------:R-:W-:Y:S01]  /*0240*/  FFMA R9, R0, R11, 0.0013391353422775864601 ;  /* 0x3aaf85ed00097423 */ /* 0x000fe2000000000b */
[----:B------:R-:W-:-:S03]  /*0250*/  IADD3 R7, PT, PT, R6, 0x7f000000, RZ ;  /* 0x7f00000006077810 */ /* 0x000fc60007ffe0ff */
[C---:B------:R-:W-:Y:S02]  /*0260*/  FFMA R11, R0.reuse, R9, 0.0096188392490148544312 ;  /* 0x3c1d9856000b7423 */ /* 0x040fe40000000009 */
[----:B------:R-:W0:Y:S02]  /*0270*/  F2I.NTZ R9, R8 ;  /* 0x0000000800097305 */ /* 0x000e240000203100 */
[----:B------:R-:W-:-:S04]  /*0280*/  FFMA R11, R0, R11, 0.055503588169813156128 ;  /* 0x3d6357bb000b7423 */ /* 0x000fc8000000000b */
[----:B------:R-:W-:-:S04]  /*0290*/  FFMA R11, R0, R11, 0.24022644758224487305 ;  /* 0x3e75fdec000b7423 */ /* 0x000fc8000000000b */
[----:B------:R-:W-:-:S04]  /*02a0*/  FFMA R11, R0, R11, 0.69314718246459960938 ;  /* 0x3f317218000b7423 */ /* 0x000fc8000000000b */
[----:B------:R-:W-:Y:S01]  /*02b0*/  FFMA R10, R0, R11, 1 ;  /* 0x3f800000000a7423 */ /* 0x000fe2000000000b */
[----:B0-----:R-:W-:Y:S02]  /*02c0*/  LEA R9, R9, -R6, 0x17 ;  /* 0x8000000609097211 */ /* 0x001fe400078eb8ff */
[----:B------:R-:W-:Y:S01]  /*02d0*/  FSEL R0, RZ, +INF , !P0 ;  /* 0x7f800000ff007808 */ /* 0x000fe20004000000 */
[----:B------:R-:W-:-:S04]  /*02e0*/  FMUL R10, R7, R10 ;  /* 0x0000000a070a7220 */ /* 0x000fc80000400000 */
[----:B------:R-:W-:Y:S01]  /*02f0*/  @!P1 FMUL R0, R9, R10 ;  /* 0x0000000a09009220 */ /* 0x000fe20000400000 */
[----:B------:R-:W-:-:S07]  /*0300*/  @P2 FADD R0, R3, 2 ;  /* 0x4000000003002421 */ /* 0x000fce0000000000 */
.L_x_33:
[----:B------:R-:W-:Y:S05]  /*0310*/  BSYNC.RECONVERGENT B0 ;  /* 0x0000000000007941 */ /* 0x000fea0003800200 */
.L_x_32:
[----:B------:R-:W-:Y:S01]  /*0320*/  UISETP.GE.AND UP0, UPT, UR5, 0x1, UPT ;  /* 0x000000010500788c */ /* 0x000fe2000bf06270 */
[----:B------:R-:W-:Y:S01]  /*0330*/  HFMA2 R41, -RZ, RZ, 0, 0 ;  /* 0x00000000ff297431 */ /* 0x000fe200000001ff */
[----:B------:R-:W-:Y:S01]  /*0340*/  MOV R43, RZ ;  /* 0x000000ff002b7202 */ /* 0x000fe20000000f00 */
[----:B------:R-:W-:Y:S01]  /*0350*/  HFMA2 R37, -RZ, RZ, 0, 0 ;  /* 0x00000000ff257431 */ /* 0x000fe200000001ff */
[----:B------:R-:W-:-:S05]  /*0360*/  MOV R39, RZ ;  /* 0x000000ff00277202 */ /* 0x000fca0000000f00 */
[----:B------:R-:W-:Y:S05]  /*0370*/  BRA.U !UP0, `(.L_x_34) ;  /* 0x0000000908f87547 */ /* 0x000fea000b800000 */
[----:B------:R-:W0:Y:S01]  /*0380*/  S2UR UR6, SR_CgaCtaId ;  /* 0x00000000000679c3 */ /* 0x000e220000008800 */
[----:B------:R-:W-:Y:S01]  /*0390*/  UMOV UR4, 0x400 ;  /* 0x0000040000047882 */ /* 0x000fe20000000000 */
[----:B------:R-:W-:Y:S01]  /*03a0*/  FMUL R0, R0, 1000 ;  /* 0x447a000000007820 */ /* 0x000fe20000400000 */
[----:B------:R-:W-:Y:S01]  /*03b0*/  UIADD3 UR5, UPT, UPT, UR4, 0x4000, URZ ;  /* 0x0000400004057890 */ /* 0x000fe2000fffe0ff */
[----:B------:R-:W-:Y:S01]  /*03c0*/  MOV R37, RZ ;  /* 0x000000ff00257202 */ /* 0x000fe20000000f00 */
[----:B------:R-:W1:Y:S01]  /*03d0*/  LDCU UR13, c[0x0][0x398] ;  /* 0x00007300ff0d77ac */ /* 0x000e620008000800 */
[----:B------:R-:W-:Y:S01]  /*03e0*/  MOV R39, RZ ;  /* 0x000000ff00277202 */ /* 0x000fe20000000f00 */
[----:B------:R-:W-:Y:S01]  /*03f0*/  FMUL R6, R0, R0 ;  /* 0x0000000000067220 */ /* 0x000fe20000400000 */
[----:B------:R-:W-:Y:S02]  /*0400*/  MOV R41, RZ ;  /* 0x000000ff00297202 */ /* 0x000fe40000000f00 */
[----:B------:R-:W-:Y:S01]  /*0410*/  MOV R43, RZ ;  /* 0x000000ff002b7202 */ /* 0x000fe20000000f00 */
[----:B0-----:R-:W-:-:S02]  /*0420*/  ULEA UR7, UR6, UR4, 0x18 ;  /* 0x0000000406077291 */ /* 0x001fc4000f8ec0ff */
[----:B------:R-:W-:Y:S02]  /*0430*/  UIADD3 UR4, UPT, UPT, UR4, 0x5000, URZ ;  /* 0x0000500004047890 */ /* 0x000fe4000fffe0ff */
[----:B------:R-:W-:Y:S02]  /*0440*/  ULEA UR5, UR6, UR5, 0x18 ;  /* 0x0000000506057291 */ /* 0x000fe4000f8ec0ff */
[----:B------:R-:W-:Y:S01]  /*0450*/  ULEA UR4, UR6, UR4, 0x18 ;  /* 0x0000000406047291 */ /* 0x000fe2000f8ec0ff */
[----:B------:R-:W-:-:S03]  /*0460*/  LEA R7, R2, UR7, 0x4 ;  /* 0x0000000702077c11 */ /* 0x000fc6000f8e20ff */
[C---:B------:R-:W-:Y:S02]  /*0470*/  LEA R12, R2.reuse, UR5, 0x2 ;  /* 0x00000005020c7c11 */ /* 0x040fe4000f8e10ff */
[----:B------:R-:W-:Y:S01]  /*0480*/  LEA R13, R2, UR4, 0x2 ;  /* 0x00000004020d7c11 */ /* 0x000fe2000f8e10ff */
[----:B-1----:R-:W-:-:S06]  /*0490*/  UMOV UR4, URZ ;  /* 0x000000ff00047c82 */ /* 0x002fcc0008000000 */
.L_x_52:
[----:B0-----:R-:W0:Y:S01]  /*04a0*/  LDCU UR5, c[0x0][0x398] ;  /* 0x00007300ff0577ac */ /* 0x001e220008000800 */
[----:B------:R-:W-:Y:S01]  /*04b0*/  IADD3 R3, PT, PT, R2, UR4, RZ ;  /* 0x0000000402037c10 */ /* 0x000fe2000fffe0ff */
[----:B------:R-:W-:Y:S03]  /*04c0*/  BSSY.RECONVERGENT B0, `(.L_x_35) ;  /* 0x000000e000007945 */ /* 0x000fe60003800200 */
[----:B0-----:R-:W-:-:S13]  /*04d0*/  ISETP.GE.AND P0, PT, R3, UR5, PT ;  /* 0x0000000503007c0c */ /* 0x001fda000bf06270 */
[----:B------:R-:W-:Y:S05]  /*04e0*/  @P0 BRA `(.L_x_36) ;  /* 0x00000000002c0947 */ /* 0x000fea0003800000 */
[----:B------:R-:W0:Y:S02]  /*04f0*/  LDC.64 R14, c[0x0][0x380] ;  /* 0x0000e000ff0e7b82 */ /* 0x000e240000000a00 */
[----:B0-----:R-:W-:-:S05]  /*0500*/  IMAD.WIDE.U32 R14, R3, 0x208, R14 ;  /* 0x00000208030e7825 */ /* 0x001fca00078e000e */
[----:B------:R-:W2:Y:S04]  /*0510*/  LDG.E R8, desc[UR10][R14.64] ;  /* 0x0000000a0e087981 */ /* 0x000ea8000c1e1900 */
[----:B------:R-:W2:Y:S04]  /*0520*/  LDG.E R9, desc[UR10][R14.64+0x4] ;  /* 0x0000040a0e097981 */ /* 0x000ea8000c1e1900 */
[----:B------:R-:W2:Y:S04]  /*0530*/  LDG.E R10, desc[UR10][R14.64+0x8] ;  /* 0x0000080a0e0a7981 */ /* 0x000ea8000c1e1900 */
[----:B------:R-:W2:Y:S04]  /*0540*/  LDG.E R11, desc[UR10][R14.64+0xc] ;  /* 0x00000c0a0e0b7981 */ /* 0x000ea8000c1e1900 */
[----:B------:R-:W3:Y:S04]  /*0550*/  LDG.E R3, desc[UR10][R14.64+0x1f0] ;  /* 0x0001f00a0e037981 */ /* 0x000ee8000c1e1900 */
[----:B------:R-:W4:Y:S04]  /*0560*/  LDG.E R0, desc[UR10][R14.64+0x1a8] ;  /* 0x0001a80a0e007981 */ /* 0x000f28000c1e1900 */
[----:B--2---:R0:W-:Y:S04]  /*0570*/  STS.128 [R7], R8 ;  /* 0x0000000807007388 */ /* 0x0041e80000000c00 */
[----:B---3--:R0:W-:Y:S04]  /*0580*/  STS [R12], R3 ;  /* 0x000000030c007388 */ /* 0x0081e80000000800 */
[----:B----4-:R0:W-:Y:S02]  /*0590*/  STS [R13], R0 ;  /* 0x000000000d007388 */ /* 0x0101e40000000800 */
.L_x_36:
[----:B------:R-:W-:Y:S05]  /*05a0*/  BSYNC.RECONVERGENT B0 ;  /* 0x0000000000007941 */ /* 0x000fea0003800200 */
.L_x_35:
[----:B------:R-:W-:Y:S01]  /*05b0*/  BAR.SYNC.DEFER_BLOCKING 0x0 ;  /* 0x0000000000007b1d */ /* 0x000fe20000010000 */
[----:B------:R-:W-:-:S09]  /*05c0*/  UISETP.GE.AND UP0, UPT, UR4, UR5, UPT ;  /* 0x000000050400728c */ /* 0x000fd2000bf06270 */
[----:B------:R-:W-:Y:S05]  /*05d0*/  BRA.U UP0, `(.L_x_37) ;  /* 0x0000000900487547 */ /* 0x000fea000b800000 */
[----:B------:R-:W-:Y:S01]  /*05e0*/  UISETP.LT.AND UP0, UPT, UR13, 0x400, UPT ;  /* 0x000004000d00788c */ /* 0x000fe2000bf01270 */
[----:B------:R-:W1:Y:S03]  /*05f0*/  LDCU UR14, c[0x0][0x3b0] ;  /* 0x00007600ff0e77ac */ /* 0x000e660008000800 */
[----:B------:R-:W-:-:S04]  /*0600*/  USEL UR5, UR13, 0x400, UP0 ;  /* 0x000004000d057887 */ /* 0x000fc80008000000 */
[----:B------:R-:W-:-:S04]  /*0610*/  UISETP.LT.AND UP0, UPT, UR5, 0x1, UPT ;  /* 0x000000010500788c */ /* 0x000fc8000bf01270 */
[----:B------:R-:W-:-:S03]  /*0620*/  USEL UR8, UR5, 0x1, !UP0 ;  /* 0x0000000105087887 */ /* 0x000fc6000c000000 */
[----:B------:R-:W-:-:S09]  /*0630*/  UMOV UR5, URZ ;  /* 0x000000ff00057c82 */ /* 0x000fd20008000000 */
.L_x_51:
[----:B------:R-:W-:Y:S01]  /*0640*/  UIADD3 UR6, UPT, UPT, UR5, UR4, URZ ;  /* 0x0000000405067290 */ /* 0x000fe2000fffe0ff */
[----:B------:R-:W-:Y:S05]  /*0650*/  BSSY.RECONVERGENT B2, `(.L_x_38) ;  /* 0x0000087000027945 */ /* 0x000fea0003800200 */
[----:B------:R-:W-:-:S13]  /*0660*/  ISETP.NE.AND P0, PT, R24, UR6, PT ;  /* 0x0000000618007c0c */ /* 0x000fda000bf05270 */
[----:B------:R-:W-:Y:S05]  /*0670*/  @!P0 BRA `(.L_x_39) ;  /* 0x0000000800108947 */ /* 0x000fea0003800000 */
[----:B0-----:R-:W2:Y:S04]  /*0680*/  LDG.E R0, desc[UR10][R4.64+0x4] ;  /* 0x0000040a04007981 */ /* 0x001ea8000c1e1900 */
[----:B------:R-:W3:Y:S04]  /*0690*/  LDG.E R3, desc[UR10][R4.64] ;  /* 0x0000000a04037981 */ /* 0x000ee8000c1e1900 */
[----:B------:R-:W4:Y:S01]  /*06a0*/  LDG.E R15, desc[UR10][R4.64+0x8] ;  /* 0x0000080a040f7981 */ /* 0x000f22000c1e1900 */
[----:B------:R-:W0:Y:S01]  /*06b0*/  S2UR UR7, SR_CgaCtaId ;  /* 0x00000000000779c3 */ /* 0x000e220000008800 */
[----:B------:R-:W-:-:S02]  /*06c0*/  UMOV UR6, 0x400 ;  /* 0x0000040000067882 */ /* 0x000fc40000000000 */
[----:B0-----:R-:W-:-:S04]  /*06d0*/  ULEA UR6, UR7, UR6, 0x18 ;  /* 0x0000000607067291 */ /* 0x001fc8000f8ec0ff */
[----:B------:R-:W-:-:S09]  /*06e0*/  ULEA UR6, UR5, UR6, 0x4 ;  /* 0x0000000605067291 */ /* 0x000fd2000f8e20ff */
[----:B------:R-:W2:Y:S02]  /*06f0*/  LDS.128 R8, [UR6] ;  /* 0x00000006ff087984 */ /* 0x000ea40008000c00 */
[----:B--2---:R-:W-:Y:S01]  /*0700*/  FADD R9, R0, -R9 ;  /* 0x8000000900097221 */ /* 0x004fe20000000000 */
[----:B---3--:R-:W-:-:S03]  /*0710*/  FADD R8, -R8, R3 ;  /* 0x0000000308087221 */ /* 0x008fc60000000100 */
[----:B------:R-:W-:Y:S01]  /*0720*/  FMUL R3, R9, R9 ;  /* 0x0000000909037220 */ /* 0x000fe20000400000 */
[----:B----4-:R-:W-:-:S03]  /*0730*/  FADD R10, R15, -R10 ;  /* 0x8000000a0f0a7221 */ /* 0x010fc60000000000 */
[----:B------:R-:W-:-:S04]  /*0740*/  FFMA R3, R8, R8, R3 ;  /* 0x0000000808037223 */ /* 0x000fc80000000003 */
[----:B------:R-:W-:-:S05]  /*0750*/  FFMA R17, R10, R10, R3 ;  /* 0x0000000a0a117223 */ /* 0x000fca0000000003 */
[----:B------:R-:W-:-:S13]  /*0760*/  FSETP.GT.AND P0, PT, R17, R6, PT ;  /* 0x000000061100720b */ /* 0x000fda0003f04000 */
[----:B------:R-:W-:Y:S05]  /*0770*/  @P0 BRA `(.L_x_39) ;  /* 0x0000000400d00947 */ /* 0x000fea0003800000 */
[----:B------:R-:W-:Y:S01]  /*0780*/  FADD R0, R17, 0.0010000000474974513054 ;  /* 0x3a83126f11007421 */ /* 0x000fe20000000000 */
[----:B------:R-:W-:Y:S03]  /*0790*/  BSSY.RECONVERGENT B0, `(.L_x_40) ;  /* 0x000000e000007945 */ /* 0x000fe60003800200 */
[----:B------:R0:W2:Y:S01]  /*07a0*/  MUFU.RSQ R3, R0 ;  /* 0x0000000000037308 */ /* 0x0000a20000001400 */
[----:B------:R-:W-:-:S04]  /*07b0*/  IADD3 R14, PT, PT, R0, -0xd000000, RZ ;  /* 0xf3000000000e7810 */ /* 0x000fc80007ffe0ff */
[----:B------:R-:W-:-:S13]  /*07c0*/  ISETP.GT.U32.AND P0, PT, R14, 0x727fffff, PT ;  /* 0x727fffff0e00780c */ /* 0x000fda0003f04070 */
[----:B0-2---:R-:W-:Y:S05]  /*07d0*/  @!P0 BRA `(.L_x_41) ;  /* 0x0000000000148947 */ /* 0x005fea0003800000 */
[----:B------:R-:W-:Y:S02]  /*07e0*/  MOV R3, R0 ;  /* 0x0000000000037202 */ /* 0x000fe40000000f00 */
[----:B------:R-:W-:-:S07]  /*07f0*/  MOV R0, 0x810 ;  /* 0x0000081000007802 */ /* 0x000fce0000000f00 */
[----:B-1----:R-:W-:Y:S05]  /*0800*/  CALL.REL.NOINC `($__internal_1_$__cuda_sm20_sqrt_rn_f32_slowpath) ;  /* 0x0000005800747944 */ /* 0x002fea0003c00000 */
[----:B------:R-:W-:Y:S01]  /*0810*/  MOV R15, R28 ;  /* 0x0000001c000f7202 */ /* 0x000fe20000000f00 */
[----:B------:R-:W-:Y:S06]  /*0820*/  BRA `(.L_x_42) ;  /* 0x0000000000107947 */ /* 0x000fec0003800000 */
.L_x_41:
[----:B------:R-:W-:Y:S01]  /*0830*/  FMUL.FTZ R15, R0, R3 ;  /* 0x00000003000f7220 */ /* 0x000fe20000410000 */
[----:B------:R-:W-:-:S03]  /*0840*/  FMUL.FTZ R3, R3, 0.5 ;  /* 0x3f00000003037820 */ /* 0x000fc60000410000 */
[----:B------:R-:W-:-:S04]  /*0850*/  FFMA R0, -R15, R15, R0 ;  /* 0x0000000f0f007223 */ /* 0x000fc80000000100 */
[----:B------:R-:W-:-:S07]  /*0860*/  FFMA R15, R0, R3, R15 ;  /* 0x00000003000f7223 */ /* 0x000fce000000000f */
.L_x_42:
[----:B-1----:R-:W-:Y:S05]  /*0870*/  BSYNC.RECONVERGENT B0 ;  /* 0x0000000000007941 */ /* 0x002fea0003800200 */
.L_x_40:
[----:B------:R-:W2:Y:S04]  /*0880*/  LDG.E R0, desc[UR10][R4.64+0xb8] ;  /* 0x0000b80a04007981 */ /* 0x000ea8000c1e1900 */
[----:B------:R-:W3:Y:S04]  /*0890*/  LDG.E R14, desc[UR10][R4.64+0xc] ;  /* 0x00000c0a040e7981 */ /* 0x000ee8000c1e1900 */
[----:B------:R-:W4:Y:S04]  /*08a0*/  LDG.E R16, desc[UR10][R4.64+0x1a8] ;  /* 0x0001a80a04107981 */ /* 0x000f28000c1e1900 */
[----:B------:R-:W5:Y:S01]  /*08b0*/  LDG.E R18, desc[UR10][R4.64+0x1f0] ;  /* 0x0001f00a04127981 */ /* 0x000f62000c1e1900 */
[----:B------:R-:W0:Y:S01]  /*08c0*/  S2UR UR9, SR_CgaCtaId ;  /* 0x00000000000979c3 */ /* 0x000e220000008800 */
[----:B------:R-:W-:Y:S01]  /*08d0*/  UMOV UR6, 0x400 ;  /* 0x0000040000067882 */ /* 0x000fe20000000000 */
[----:B------:R-:W-:Y:S01]  /*08e0*/  HFMA2 R3, -RZ, RZ, 0.96630859375, -0.0022525787353515625 ;  /* 0x3bbb989dff037431 */ /* 0x000fe200000001ff */
[----:B------:R-:W-:Y:S01]  /*08f0*/  UIADD3 UR7, UPT, UPT, UR6, 0x5000, URZ ;  /* 0x0000500006077890 */ /* 0x000fe2000fffe0ff */
[----:B------:R-:W-:Y:S01]  /*0900*/  MOV R22, 0x437c0000 ;  /* 0x437c000000167802 */ /* 0x000fe20000000f00 */
[----:B------:R-:W-:Y:S01]  /*0910*/  UIADD3 UR12, UPT, UPT, UR6, 0x4000, URZ ;  /* 0x00004000060c7890 */ /* 0x000fe2000fffe0ff */
[----:B------:R-:W-:Y:S01]  /*0920*/  BSSY.RECONVERGENT B3, `(.L_x_43) ;  /* 0x000002a000037945 */ /* 0x000fe20003800200 */
[----:B0-----:R-:W-:-:S02]  /*0930*/  ULEA UR6, UR9, UR7, 0x18 ;  /* 0x0000000709067291 */ /* 0x001fc4000f8ec0ff */
[----:B------:R-:W-:Y:S02]  /*0940*/  ULEA UR7, UR9, UR12, 0x18 ;  /* 0x0000000c09077291 */ /* 0x000fe4000f8ec0ff */
[----:B------:R-:W-:Y:S02]  /*0950*/  ULEA UR6, UR5, UR6, 0x2 ;  /* 0x0000000605067291 */ /* 0x000fe4000f8e10ff */
[----:B------:R-:W-:Y:S01]  /*0960*/  ULEA UR7, UR5, UR7, 0x2 ;  /* 0x0000000705077291 */ /* 0x000fe2000f8e10ff */
[----:B------:R-:W-:-:S06]  /*0970*/  UMOV UR9, 0x18 ;  /* 0x0000001800097882 */ /* 0x000fcc0000000000 */
[----:B------:R-:W4:Y:S04]  /*0980*/  LDS R19, [UR6] ;  /* 0x00000006ff137984 */ /* 0x000f280008000800 */
[----:B------:R-:W5:Y:S01]  /*0990*/  LDS R21, [UR7] ;  /* 0x00000007ff157984 */ /* 0x000f620008000800 */
[----:B--2---:R-:W-:-:S04]  /*09a0*/  LEA R20, R0, UR9, 0x2 ;  /* 0x0000000900147c11 */ /* 0x004fc8000f8e10ff */
[----:B------:R-:W0:Y:S01]  /*09b0*/  LDC R23, c[0x0][R20+0x3a0] ;  /* 0x0000e80014177b82 */ /* 0x000e220000000800 */
[----:B---3--:R-:W-:Y:S01]  /*09c0*/  FADD R14, -R11, R14 ;  /* 0x0000000e0b0e7221 */ /* 0x008fe20000000100 */
[----:B----4-:R-:W-:-:S03]  /*09d0*/  ISETP.NE.AND P1, PT, R16, R19, PT ;  /* 0x000000131000720c */ /* 0x010fc60003f25270 */
[----:B------:R-:W-:Y:S01]  /*09e0*/  FMUL R0, |R14|, -UR14 ;  /* 0x8000000e0e007c20 */ /* 0x000fe20008400200 */
[----:B------:R-:W-:Y:S01]  /*09f0*/  HFMA2 R19, -RZ, RZ, 1.875, 0 ;  /* 0x3f800000ff137431 */ /* 0x000fe200000001ff */
[----:B------:R-:W-:Y:S01]  /*0a00*/  ISETP.GT.AND P0, PT, R16, -0x1, PT ;  /* 0xffffffff1000780c */ /* 0x000fe20003f04270 */
[----:B-----5:R-:W-:Y:S01]  /*0a10*/  FADD R18, R18, R21 ;  /* 0x0000001512127221 */ /* 0x020fe20000000000 */
[----:B------:R-:W-:-:S03]  /*0a20*/  FFMA.SAT R3, R0, R3, 0.5 ;  /* 0x3f00000000037423 */ /* 0x000fc60000002003 */
[----:B------:R-:W-:Y:S01]  /*0a30*/  FMUL R18, R18, 0.5 ;  /* 0x3f00000012127820 */ /* 0x000fe20000400000 */
[----:B------:R-:W-:Y:S02]  /*0a40*/  FFMA.RM R3, R3, R22, 12582913 ;  /* 0x4b40000103037423 */ /* 0x000fe40000004016 */
[----:B------:R-:W-:Y:S01]  /*0a50*/  MUFU.RCP R22, R17 ;  /* 0x0000001100167308 */ /* 0x000fe20000001000 */
[----:B------:R-:W-:Y:S01]  /*0a60*/  FSEL R16, R19, 2, P1 ;  /* 0x4000000013107808 */ /* 0x000fe20000800000 */
[C---:B------:R-:W-:Y:S01]  /*0a70*/  FADD R11, R3.reuse, -12583039 ;  /* 0xcb40007f030b7421 */ /* 0x040fe20000000000 */
[----:B------:R-:W-:Y:S02]  /*0a80*/  SHF.L.U32 R3, R3, 0x17, RZ ;  /* 0x0000001703037819 */ /* 0x000fe400000006ff */
[----:B------:R-:W-:Y:S01]  /*0a90*/  FSEL R16, R16, 1, P0 ;  /* 0x3f80000010107808 */ /* 0x000fe20000000000 */
[----:B------:R-:W-:-:S04]  /*0aa0*/  FFMA R11, R0, 1.4426950216293334961, -R11 ;  /* 0x3fb8aa3b000b7823 */ /* 0x000fc8000000080b */
[----:B------:R-:W-:-:S04]  /*0ab0*/  FFMA R11, R0, 1.925963033500011079e-08, R11 ;  /* 0x32a57060000b7823 */ /* 0x000fc8000000000b */
[----:B------:R-:W1:Y:S02]  /*0ac0*/  MUFU.EX2 R0, R11 ;  /* 0x0000000b00007308 */ /* 0x000e640000000800 */
[----:B-1----:R-:W-:Y:S01]  /*0ad0*/  FMUL R11, R3, R0 ;  /* 0x00000000030b7220 */ /* 0x002fe20000400000 */
[----:B------:R-:W-:Y:S01]  /*0ae0*/  FFMA R3, -R17, R22, 1 ;  /* 0x3f80000011037423 */ /* 0x000fe20000000116 */
[----:B0-----:R-:W-:-:S03]  /*0af0*/  FMUL R23, R18, R23 ;  /* 0x0000001712177220 */ /* 0x001fc60000400000 */
[----:B------:R-:W-:Y:S01]  /*0b00*/  FFMA R3, R22, R3, R22 ;  /* 0x0000000316037223 */ /* 0x000fe20000000016 */
[----:B------:R-:W-:-:S04]  /*0b10*/  FMUL R16, R16, R23 ;  /* 0x0000001710107220 */ /* 0x000fc80000400000 */
[----:B------:R-:W-:-:S04]  /*0b20*/  FMUL R0, R11, R16 ;  /* 0x000000100b007220 */ /* 0x000fc80000400000 */
[----:B------:R-:W0:Y:S01]  /*0b30*/  FCHK P0, R0, R17 ;  /* 0x0000001100007302 */ /* 0x000e220000000000 */
[----:B------:R-:W-:-:S04]  /*0b40*/  FFMA R16, R0, R3, RZ ;  /* 0x0000000300107223 */ /* 0x000fc800000000ff */
[----:B------:R-:W-:-:S04]  /*0b50*/  FFMA R18, -R17, R16, R0 ;  /* 0x0000001011127223 */ /* 0x000fc80000000100 */
[----:B------:R-:W-:Y:S01]  /*0b60*/  FFMA R16, R3, R18, R16 ;  /* 0x0000001203107223 */ /* 0x000fe20000000010 */
[----:B0-----:R-:W-:Y:S06]  /*0b70*/  @!P0 BRA `(.L_x_44) ;  /* 0x0000000000108947 */ /* 0x001fec0003800000 */
[----:B------:R-:W-:Y:S02]  /*0b80*/  MOV R3, R17 ;  /* 0x0000001100037202 */ /* 0x000fe40000000f00 */
[----:B------:R-:W-:-:S07]  /*0b90*/  MOV R26, 0xbb0 ;  /* 0x00000bb0001a7802 */ /* 0x000fce0000000f00 */
[----:B------:R-:W-:Y:S05]  /*0ba0*/  CALL.REL.NOINC `($__internal_2_$__cuda_sm3x_div_rn_noftz_f32_slowpath) ;  /* 0x0000005400e47944 */ /* 0x000fea0003c00000 */
[----:B------:R-:W-:-:S07]  /*0bb0*/  MOV R16, R0 ;  /* 0x0000000000107202 */ /* 0x000fce0000000f00 */
.L_x_44:
[----:B------:R-:W-:Y:S05]  /*0bc0*/  BSYNC.RECONVERGENT B3 ;  /* 0x0000000000037941 */ /* 0x000fea0003800200 */
.L_x_43:
[----:B------:R-:W0:Y:S01]  /*0bd0*/  MUFU.RCP R0, R15 ;  /* 0x0000000f00007308 */ /* 0x000e220000001000 */
[----:B------:R-:W-:Y:S07]  /*0be0*/  BSSY.RECONVERGENT B3, `(.L_x_45) ;  /* 0x000000c000037945 */ /* 0x000fee0003800200 */
[----:B------:R-:W1:Y:S01]  /*0bf0*/  FCHK P0, R8, R15 ;  /* 0x0000000f08007302 */ /* 0x000e620000000000 */
[----:B0-----:R-:W-:-:S04]  /*0c00*/  FFMA R3, R0, -R15, 1 ;  /* 0x3f80000000037423 */ /* 0x001fc8000000080f */
[----:B------:R-:W-:-:S04]  /*0c10*/  FFMA R3, R0, R3, R0 ;  /* 0x0000000300037223 */ /* 0x000fc80000000000 */
[----:B------:R-:W-:-:S04]  /*0c20*/  FFMA R0, R8, R3, RZ ;  /* 0x0000000308007223 */ /* 0x000fc800000000ff */
[----:B------:R-:W-:-:S04]  /*0c30*/  FFMA R17, R0, -R15, R8 ;  /* 0x8000000f00117223 */ /* 0x000fc80000000008 */
[----:B------:R-:W-:Y:S01]  /*0c40*/  FFMA R0, R3, R17, R0 ;  /* 0x0000001103007223 */ /* 0x000fe20000000000 */
[----:B-1----:R-:W-:Y:S06]  /*0c50*/  @!P0 BRA `(.L_x_46) ;  /* 0x0000000000108947 */ /* 0x002fec0003800000 */
[----:B------:R-:W-:Y:S02]  /*0c60*/  MOV R0, R8 ;  /* 0x0000000800007202 */ /* 0x000fe40000000f00 */
[----:B------:R-:W-:Y:S02]  /*0c70*/  MOV R3, R15 ;  /* 0x0000000f00037202 */ /* 0x000fe40000000f00 */
[----:B------:R-:W-:-:S07]  /*0c80*/  MOV R26, 0xca0 ;  /* 0x00000ca0001a7802 */ /* 0x000fce0000000f00 */
[----:B------:R-:W-:Y:S05]  /*0c90*/  CALL.REL.NOINC `($__internal_2_$__cuda_sm3x_div_rn_noftz_f32_slowpath) ;  /* 0x0000005400a87944 */ /* 0x000fea0003c00000 */
.L_x_46:
[----:B------:R-:W-:Y:S05]  /*0ca0*/  BSYNC.RECONVERGENT B3 ;  /* 0x0000000000037941 */ /* 0x000fea0003800200 */
.L_x_45:
[----:B------:R-:W0:Y:S01]  /*0cb0*/  MUFU.RCP R8, R15 ;  /* 0x0000000f00087308 */ /* 0x000e220000001000 */
[----:B------:R-:W-:Y:S01]  /*0cc0*/  BSSY.RECONVERGENT B3, `(.L_x_47) ;  /* 0x000000d000037945 */ /* 0x000fe20003800200 */
[----:B------:R-:W-:-:S06]  /*0cd0*/  FFMA R43, R0, R16, R43 ;  /* 0x00000010002b7223 */ /* 0x000fcc000000002b */
        /* <DEDUP_REMOVED lines=11> */
.L_x_48:
[----:B------:R-:W-:Y:S05]  /*0d90*/  BSYNC.RECONVERGENT B3 ;  /* 0x0000000000037941 */ /* 0x000fea0003800200 */
.L_x_47:
        /* <DEDUP_REMOVED lines=14> */
.L_x_50:
[----:B------:R-:W-:Y:S05]  /*0e80*/  BSYNC.RECONVERGENT B3 ;  /* 0x0000000000037941 */ /* 0x000fea0003800200 */
.L_x_49:
[----:B------:R-:W-:Y:S01]  /*0e90*/  FMUL R14, R14, R11 ;  /* 0x0000000b0e0e7220 */ /* 0x000fe20000400000 */
[----:B------:R-:W-:-:S03]  /*0ea0*/  FFMA R39, R0, R16, R39 ;  /* 0x0000001000277223 */ /* 0x000fc60000000027 */
[----:B------:R-:W-:-:S07]  /*0eb0*/  FFMA R37, R14, 0.0099999997764825820923, R37 ;  /* 0x3c23d70a0e257823 */ /* 0x000fce0000000025 */
.L_x_39:
[----:B-1----:R-:W-:Y:S05]  /*0ec0*/  BSYNC.RECONVERGENT B2 ;  /* 0x0000000000027941 */ /* 0x002fea0003800200 */
.L_x_38:
[----:B------:R-:W-:-:S04]  /*0ed0*/  UIADD3 UR5, UPT, UPT, UR5, 0x1, URZ ;  /* 0x0000000105057890 */ /* 0x000fc8000fffe0ff */
[----:B------:R-:W-:-:S09]  /*0ee0*/  UISETP.NE.AND UP0, UPT, UR5, UR8, UPT ;  /* 0x000000080500728c */ /* 0x000fd2000bf05270 */
[----:B------:R-:W-:Y:S05]  /*0ef0*/  BRA.U UP0, `(.L_x_51) ;  /* 0xfffffff500d07547 */ /* 0x000fea000b83ffff */
.L_x_37:
[----:B------:R-:W1:Y:S01]  /*0f00*/  LDCU UR5, c[0x0][0x398] ;  /* 0x00007300ff0577ac */ /* 0x000e620008000800 */
[----:B------:R-:W-:Y:S02]  /*0f10*/  UIADD3 UR4, UPT, UPT, UR4, 0x400, URZ ;  /* 0x0000040004047890 */ /* 0x000fe4000fffe0ff */
[----:B------:R-:W-:Y:S02]  /*0f20*/  UIADD3 UR13, UPT, UPT, UR13, -0x400, URZ ;  /* 0xfffffc000d0d7890 */ /* 0x000fe4000fffe0ff */
[----:B-1----:R-:W-:Y:S01]  /*0f30*/  UISETP.GE.AND UP0, UPT, UR4, UR5, UPT ;  /* 0x000000050400728c */ /* 0x002fe2000bf06270 */
[----:B------:R-:W-:Y:S08]  /*0f40*/  BAR.SYNC.DEFER_BLOCKING 0x0 ;  /* 0x0000000000007b1d */ /* 0x000ff00000010000 */
[----:B------:R-:W-:Y:S05]  /*0f50*/  BRA.U !UP0, `(.L_x_52) ;  /* 0xfffffff508507547 */ /* 0x000fea000b83ffff */
.L_x_34:
[----:B------:R-:W1:Y:S02]  /*0f60*/  LDCU UR6, c[0x0][0x39c] ;  /* 0x00007380ff0677ac */ /* 0x000e640008000800 */
[----:B-1----:R-:W-:-:S09]  /*0f70*/  UISETP.GE.AND UP0, UPT, UR6, 0x1, UPT ;  /* 0x000000010600788c */ /* 0x002fd2000bf06270 */
[----:B------:R-:W-:Y:S05]  /*0f80*/  BRA.U !UP0, `(.L_x_53) ;  /* 0x0000001508207547 */ /* 0x000fea000b800000 */
[----:B------:R-:W-:Y:S01]  /*0f90*/  UISETP.GE.AND UP0, UPT, UR6, 0x2, UPT ;  /* 0x000000020600788c */ /* 0x000fe2000bf06270 */
[----:B------:R-:W-:Y:S01]  /*0fa0*/  UMOV UR4, URZ ;  /* 0x000000ff00047c82 */ /* 0x000fe20008000000 */
[----:B------:R-:W-:-:S07]  /*0fb0*/  UMOV UR5, URZ ;  /* 0x000000ff00057c82 */ /* 0x000fce0008000000 */
[----:B------:R-:W-:Y:S05]  /*0fc0*/  BRA.U !UP0, `(.L_x_54) ;  /* 0x0000000d084c7547 */ /* 0x000fea000b800000 */
[----:B------:R-:W1:Y:S01]  /*0fd0*/  LDC.64 R14, c[0x0][0x388] ;  /* 0x0000e200ff0e7b82 */ /* 0x000e620000000a00 */
[----:B0-----:R-:W-:Y:S01]  /*0fe0*/  HFMA2 R9, -RZ, RZ, 0, 0 ;  /* 0x00000000ff097431 */ /* 0x001fe200000001ff */
[----:B------:R-:W-:-:S06]  /*0ff0*/  ULOP3.LUT UR4, UR6, 0x7ffffffe, URZ, 0xc0, !UPT ;  /* 0x7ffffffe06047892 */ /* 0x000fcc000f8ec0ff */
[----:B------:R-:W0:Y:S06]  /*1000*/  LDC.64 R10, c[0x0][0x380] ;  /* 0x0000e000ff0a7b82 */ /* 0x000e2c0000000a00 */
.L_x_83:
[----:B-1----:R-:W-:-:S05]  /*1010*/  IMAD.WIDE.U32 R12, R9, 0x70, R14 ;  /* 0x00000070090c7825 */ /* 0x002fca00078e000e */
[----:B------:R-:W2:Y:S01]  /*1020*/  LDG.E R3, desc[UR10][R12.64] ;  /* 0x0000000a0c037981 */ /* 0x000ea2000c1e1900 */
[----:B------:R-:W-:Y:S01]  /*1030*/  IADD3 R9, PT, PT, R9, 0x2, RZ ;  /* 0x0000000209097810 */ /* 0x000fe20007ffe0ff */
[----:B------:R-:W-:Y:S04]  /*1040*/  BSSY.RECONVERGENT B2, `(.L_x_55) ;  /* 0x0000062000027945 */ /* 0x000fe80003800200 */
[----:B------:R-:W-:Y:S01]  /*1050*/  BSSY.RELIABLE B0, `(.L_x_56) ;  /* 0x000000a000007945 */ /* 0x000fe20003800100 */
[----:B------:R-:W-:Y:S02]  /*1060*/  ISETP.NE.AND P2, PT, R9, UR4, PT ;  /* 0x0000000409007c0c */ /* 0x000fe4000bf45270 */
[----:B--2---:R-:W-:-:S13]  /*1070*/  ISETP.NE.AND P3, PT, R3, R24, PT ;  /* 0x000000180300720c */ /* 0x004fda0003f65270 */
[----:B------:R-:W-:Y:S05]  /*1080*/  @P3 BRA `(.L_x_57) ;  /* 0x0000000000083947 */ /* 0x000fea0003800000 */
[----:B------:R1:W5:Y:S01]  /*1090*/  LDG.E R3, desc[UR10][R12.64+0x4] ;  /* 0x0000040a0c037981 */ /* 0x000362000c1e1900 */
[----:B------:R-:W-:Y:S05]  /*10a0*/  BRA `(.L_x_58) ;  /* 0x0000000000107947 */ /* 0x000fea0003800000 */
.L_x_57:
[----:B------:R-:W2:Y:S02]  /*10b0*/  LDG.E R7, desc[UR10][R12.64+0x4] ;  /* 0x0000040a0c077981 */ /* 0x000ea4000c1e1900 */
[----:B--2---:R-:W-:-:S13]  /*10c0*/  ISETP.NE.AND P0, PT, R7, R24, PT ;  /* 0x000000180700720c */ /* 0x004fda0003f05270 */
[----:B------:R-:W-:Y:S05]  /*10d0*/  @P0 BREAK.RELIABLE B0 ;  /* 0x0000000000000942 */ /* 0x000fea0003800100 */
[----:B------:R-:W-:Y:S05]  /*10e0*/  @P0 BRA `(.L_x_59) ;  /* 0x00000004005c0947 */ /* 0x000fea0003800000 */
.L_x_58:
[----:B------:R-:W-:Y:S05]  /*10f0*/  BSYNC.RELIABLE B0 ;  /* 0x0000000000007941 */ /* 0x000fea0003800100 */
.L_x_56:
[----:B0----5:R-:W-:Y:S01]  /*1100*/  IMAD.WIDE R2, R3, 0x208, R10 ;  /* 0x0000020803027825 */ /* 0x021fe200078e020a */
[----:B------:R-:W2:Y:S04]  /*1110*/  LDG.E R0, desc[UR10][R4.64+0x4] ;  /* 0x0000040a04007981 */ /* 0x000ea8000c1e1900 */
[----:B------:R-:W2:Y:S04]  /*1120*/  LDG.E R7, desc[UR10][R2.64+0x4] ;  /* 0x0000040a02077981 */ /* 0x000ea8000c1e1900 */
[----:B------:R-:W3:Y:S04]  /*1130*/  LDG.E R17, desc[UR10][R4.64] ;  /* 0x0000000a04117981 */ /* 0x000ee8000c1e1900 */
[----:B------:R-:W3:Y:S04]  /*1140*/  LDG.E R8, desc[UR10][R2.64] ;  /* 0x0000000a02087981 */ /* 0x000ee8000c1e1900 */
[----:B------:R-:W4:Y:S04]  /*1150*/  LDG.E R6, desc[UR10][R2.64+0x8] ;  /* 0x0000080a02067981 */ /* 0x000f28000c1e1900 */
[----:B------:R-:W4:Y:S01]  /*1160*/  LDG.E R19, desc[UR10][R4.64+0x8] ;  /* 0x0000080a04137981 */ /* 0x000f22000c1e1900 */
[----:B------:R-:W-:Y:S01]  /*1170*/  BSSY.RECONVERGENT B0, `(.L_x_60) ;  /* 0x0000015000007945 */ /* 0x000fe20003800200 */
[----:B--2---:R-:W-:Y:S01]  /*1180*/  FADD R7, R7, -R0 ;  /* 0x8000000007077221 */ /* 0x004fe20000000000 */
[----:B---3--:R-:W-:-:S03]  /*1190*/  FADD R8, R8, -R17 ;  /* 0x8000001108087221 */ /* 0x008fc60000000000 */
[----:B------:R-:W-:-:S04]  /*11a0*/  FMUL R17, R7, R7 ;  /* 0x0000000707117220 */ /* 0x000fc80000400000 */
[----:B------:R-:W-:Y:S01]  /*11b0*/  FFMA R17, R8, R8, R17 ;  /* 0x0000000808117223 */ /* 0x000fe20000000011 */
[----:B----4-:R-:W-:-:S04]  /*11c0*/  FADD R6, R6, -R19 ;  /* 0x8000001306067221 */ /* 0x010fc80000000000 */
[----:B------:R-:W-:-:S04]  /*11d0*/  FFMA R17, R6, R6, R17 ;  /* 0x0000000606117223 */ /* 0x000fc80000000011 */
[----:B------:R-:W-:-:S04]  /*11e0*/  FADD R16, R17, 0.0010000000474974513054 ;  /* 0x3a83126f11107421 */ /* 0x000fc80000000000 */
        /* <DEDUP_REMOVED lines=9> */
.L_x_61:
[----:B------:R-:W-:Y:S01]  /*1280*/  FMUL.FTZ R17, R16, R19 ;  /* 0x0000001310117220 */ /* 0x000fe20000410000 */
[----:B------:R-:W-:-:S03]  /*1290*/  FMUL.FTZ R2, R19, 0.5 ;  /* 0x3f00000013027820 */ /* 0x000fc60000410000 */
[----:B------:R-:W-:-:S04]  /*12a0*/  FFMA R0, -R17, R17, R16 ;  /* 0x0000001111007223 */ /* 0x000fc80000000110 */
[----:B------:R-:W-:-:S07]  /*12b0*/  FFMA R17, R0, R2, R17 ;  /* 0x0000000200117223 */ /* 0x000fce0000000011 */
.L_x_62:
[----:B------:R-:W-:Y:S05]  /*12c0*/  BSYNC.RECONVERGENT B0 ;  /* 0x0000000000007941 */ /* 0x000fea0003800200 */
.L_x_60:
[----:B------:R-:W2:Y:S04]  /*12d0*/  LDG.E R0, desc[UR10][R12.64+0xc] ;  /* 0x00000c0a0c007981 */ /* 0x000ea8000c1e1900 */
[----:B------:R-:W3:Y:S01]  /*12e0*/  LDG.E R3, desc[UR10][R12.64+0x8] ;  /* 0x0000080a0c037981 */ /* 0x000ee2000c1e1900 */
[----:B------:R-:W0:Y:S01]  /*12f0*/  MUFU.RCP R2, R17 ;  /* 0x0000001100027308 */ /* 0x000e220000001000 */
[----:B------:R-:W-:Y:S07]  /*1300*/  BSSY.RECONVERGENT B3, `(.L_x_63) ;  /* 0x0000010000037945 */ /* 0x000fee0003800200 */
[----:B------:R-:W4:Y:S01]  /*1310*/  FCHK P0, R8, R17 ;  /* 0x0000001108007302 */ /* 0x000f220000000000 */
[----:B0-----:R-:W-:-:S04]  /*1320*/  FFMA R19, R2, -R17, 1 ;  /* 0x3f80000002137423 */ /* 0x001fc80000000811 */
[----:B------:R-:W-:-:S04]  /*1330*/  FFMA R19, R2, R19, R2 ;  /* 0x0000001302137223 */ /* 0x000fc80000000002 */
[----:B------:R-:W-:Y:S01]  /*1340*/  FFMA R16, R8, R19, RZ ;  /* 0x0000001308107223 */ /* 0x000fe200000000ff */
[----:B--2---:R-:W-:-:S04]  /*1350*/  FADD R0, -R0, 2 ;  /* 0x4000000000007421 */ /* 0x004fc80000000100 */
[----:B------:R-:W-:-:S04]  /*1360*/  FFMA R0, R0, -100, R17 ;  /* 0xc2c8000000007823 */ /* 0x000fc80000000011 */
[----:B---3--:R-:W-:Y:S01]  /*1370*/  FMUL R0, R0, R3 ;  /* 0x0000000300007220 */ /* 0x008fe20000400000 */
[----:B------:R-:W-:-:S03]  /*1380*/  FFMA R3, R16, -R17, R8 ;  /* 0x8000001110037223 */ /* 0x000fc60000000008 */
[----:B------:R-:W-:Y:S01]  /*1390*/  FMUL R2, R0, 0.10000000149011611938 ;  /* 0x3dcccccd00027820 */ /* 0x000fe20000400000 */
[----:B------:R-:W-:Y:S01]  /*13a0*/  FFMA R0, R19, R3, R16 ;  /* 0x0000000313007223 */ /* 0x000fe20000000010 */
[----:B----4-:R-:W-:Y:S06]  /*13b0*/  @!P0 BRA `(.L_x_64) ;  /* 0x0000000000108947 */ /* 0x010fec0003800000 */
[----:B------:R-:W-:Y:S02]  /*13c0*/  MOV R0, R8 ;  /* 0x0000000800007202 */ /* 0x000fe40000000f00 */
[----:B------:R-:W-:Y:S02]  /*13d0*/  MOV R3, R17 ;  /* 0x0000001100037202 */ /* 0x000fe40000000f00 */
[----:B------:R-:W-:-:S07]  /*13e0*/  MOV R26, 0x1400 ;  /* 0x00001400001a7802 */ /* 0x000fce0000000f00 */
[----:B-1----:R-:W-:Y:S05]  /*13f0*/  CALL.REL.NOINC `($__internal_2_$__cuda_sm3x_div_rn_noftz_f32_slowpath) ;  /* 0x0000004c00d07944 */ /* 0x002fea0003c00000 */
.L_x_64:
[----:B------:R-:W-:Y:S05]  /*1400*/  BSYNC.RECONVERGENT B3 ;  /* 0x0000000000037941 */ /* 0x000fea0003800200 */
.L_x_63:
[----:B------:R-:W0:Y:S01]  /*1410*/  MUFU.RCP R16, R17 ;  /* 0x0000001100107308 */ /* 0x000e220000001000 */
[----:B------:R-:W-:Y:S01]  /*1420*/  BSSY.RECONVERGENT B3, `(.L_x_65) ;  /* 0x000000d000037945 */ /* 0x000fe20003800200 */
[----:B------:R-:W-:-:S06]  /*1430*/  FFMA R43, R2, R0, R43 ;  /* 0x00000000022b7223 */ /* 0x000fcc000000002b */
[----:B------:R-:W2:Y:S01]  /*1440*/  FCHK P0, R7, R17 ;  /* 0x0000001107007302 */ /* 0x000ea20000000000 */
[----:B0-----:R-:W-:-:S04]  /*1450*/  FFMA R3, R16, -R17, 1 ;  /* 0x3f80000010037423 */ /* 0x001fc80000000811 */
[----:B------:R-:W-:-:S04]  /*1460*/  FFMA R19, R16, R3, R16 ;  /* 0x0000000310137223 */ /* 0x000fc80000000010 */
[----:B------:R-:W-:-:S04]  /*1470*/  FFMA R16, R7, R19, RZ ;  /* 0x0000001307107223 */ /* 0x000fc800000000ff */
[----:B------:R-:W-:-:S04]  /*1480*/  FFMA R3, R16, -R17, R7 ;  /* 0x8000001110037223 */ /* 0x000fc80000000007 */
[----:B------:R-:W-:Y:S01]  /*1490*/  FFMA R0, R19, R3, R16 ;  /* 0x0000000313007223 */ /* 0x000fe20000000010 */
[----:B--2---:R-:W-:Y:S06]  /*14a0*/  @!P0 BRA `(.L_x_66) ;  /* 0x0000000000108947 */ /* 0x004fec0003800000 */
[----:B------:R-:W-:Y:S02]  /*14b0*/  MOV R0, R7 ;  /* 0x0000000700007202 */ /* 0x000fe40000000f00 */
[----:B------:R-:W-:Y:S02]  /*14c0*/  MOV R3, R17 ;  /* 0x0000001100037202 */ /* 0x000fe40000000f00 */
[----:B------:R-:W-:-:S07]  /*14d0*/  MOV R26, 0x14f0 ;  /* 0x000014f0001a7802 */ /* 0x000fce0000000f00 */
[----:B-1----:R-:W-:Y:S05]  /*14e0*/  CALL.REL.NOINC `($__internal_2_$__cuda_sm3x_div_rn_noftz_f32_slowpath) ;  /* 0x0000004c00947944 */ /* 0x002fea0003c00000 */
.L_x_66:
[----:B------:R-:W-:Y:S05]  /*14f0*/  BSYNC.RECONVERGENT B3 ;  /* 0x0000000000037941 */ /* 0x000fea0003800200 */
.L_x_65:
        /* <DEDUP_REMOVED lines=14> */
.L_x_68:
[----:B------:R-:W-:Y:S05]  /*15e0*/  BSYNC.RECONVERGENT B3 ;  /* 0x0000000000037941 */ /* 0x000fea0003800200 */
.L_x_67:
[----:B------:R-:W-:Y:S01]  /*15f0*/  FFMA R39, R2, R0, R39 ;  /* 0x0000000002277223 */ /* 0x000fe20000000027 */
[----:B------:R-:W-:Y:S06]  /*1600*/  @P3 BRA `(.L_x_59) ;  /* 0x0000000000143947 */ /* 0x000fec0003800000 */
[----:B------:R-:W2:Y:S02]  /*1610*/  LDG.E R0, desc[UR10][R12.64+0x68] ;  /* 0x0000680a0c007981 */ /* 0x000ea4000c1e1900 */
[-C--:B--2---:R-:W-:Y:S01]  /*1620*/  FMUL R8, R8, R0.reuse ;  /* 0x0000000008087220 */ /* 0x084fe20000400000 */
[----:B------:R-:W-:-:S03]  /*1630*/  FMUL R0, R7, R0 ;  /* 0x0000000007007220 */ /* 0x000fc60000400000 */
[----:B------:R-:W-:Y:S01]  /*1640*/  FFMA R43, R8, 0.0099999997764825820923, R43 ;  /* 0x3c23d70a082b7823 */ /* 0x000fe2000000002b */
[----:B------:R-:W-:-:S07]  /*1650*/  FFMA R41, R0, 0.0099999997764825820923, R41 ;  /* 0x3c23d70a00297823 */ /* 0x000fce0000000029 */
.L_x_59:
[----:B------:R-:W-:Y:S05]  /*1660*/  BSYNC.RECONVERGENT B2 ;  /* 0x0000000000027941 */ /* 0x000fea0003800200 */
.L_x_55:
[----:B------:R-:W-:Y:S05]  /*1670*/  WARPSYNC.ALL ;  /* 0x0000000000007948 */ /* 0x000fea0003800000 */
[----:B------:R-:W2:Y:S01]  /*1680*/  LDG.E R21, desc[UR10][R12.64+0x70] ;  /* 0x0000700a0c157981 */ /* 0x000ea2000c1e1900 */
[----:B------:R-:W-:Y:S04]  /*1690*/  BSSY.RECONVERGENT B2, `(.L_x_69) ;  /* 0x0000063000027945 */ /* 0x000fe80003800200 */
[----:B------:R-:W-:Y:S01]  /*16a0*/  BSSY.RELIABLE B0, `(.L_x_70) ;  /* 0x000000a000007945 */ /* 0x000fe20003800100 */
[----:B--2---:R-:W-:-:S13]  /*16b0*/  ISETP.NE.AND P0, PT, R21, R24, PT ;  /* 0x000000181500720c */ /* 0x004fda0003f05270 */
[----:B------:R-:W-:Y:S05]  /*16c0*/  @!P0 BRA `(.L_x_71) ;  /* 0x0000000000188947 */ /* 0x000fea0003800000 */
[----:B------:R-:W2:Y:S02]  /*16d0*/  LDG.E R3, desc[UR10][R12.64+0x74] ;  /* 0x0000740a0c037981 */ /* 0x000ea4000c1e1900 */
[----:B--2---:R-:W-:Y:S02]  /*16e0*/  ISETP.NE.AND P0, PT, R3, R24, PT ;  /* 0x000000180300720c */ /* 0x004fe40003f05270 */
[----:B------:R-:W-:-:S11]  /*16f0*/  MOV R3, R21 ;  /* 0x0000001500037202 */ /* 0x000fd60000000f00 */
[----:B------:R-:W-:Y:S05]  /*1700*/  @P0 BREAK.RELIABLE B0 ;  /* 0x0000000000000942 */ /* 0x000fea0003800100 */
[----:B------:R-:W-:Y:S05]  /*1710*/  @!P0 BRA `(.L_x_72) ;  /* 0x0000000000088947 */ /* 0x000fea0003800000 */
[----:B------:R-:W-:Y:S05]  /*1720*/  BRA `(.L_x_73) ;  /* 0x0000000400647947 */ /* 0x000fea0003800000 */
.L_x_71:
[----:B------:R2:W5:Y:S02]  /*1730*/  LDG.E R3, desc[UR10][R12.64+0x74] ;  /* 0x0000740a0c037981 */ /* 0x000564000c1e1900 */
.L_x_72:
[----:B------:R-:W-:Y:S05]  /*1740*/  BSYNC.RELIABLE B0 ;  /* 0x0000000000007941 */ /* 0x000fea0003800100 */
.L_x_70:
[----:B0----5:R-:W-:Y:S01]  /*1750*/  IMAD.WIDE R2, R3, 0x208, R10 ;  /* 0x0000020803027825 */ /* 0x021fe200078e020a */
[----:B------:R-:W3:Y:S04]  /*1760*/  LDG.E R0, desc[UR10][R4.64+0x4] ;  /* 0x0000040a04007981 */ /* 0x000ee8000c1e1900 */
[----:B------:R-:W3:Y:S04]  /*1770*/  LDG.E R7, desc[UR10][R2.64+0x4] ;  /* 0x0000040a02077981 */ /* 0x000ee8000c1e1900 */
[----:B------:R-:W4:Y:S04]  /*1780*/  LDG.E R17, desc[UR10][R4.64] ;  /* 0x0000000a04117981 */ /* 0x000f28000c1e1900 */
[----:B------:R-:W4:Y:S04]  /*1790*/  LDG.E R8, desc[UR10][R2.64] ;  /* 0x0000000a02087981 */ /* 0x000f28000c1e1900 */
[----:B------:R-:W2:Y:S04]  /*17a0*/  LDG.E R6, desc[UR10][R2.64+0x8] ;  /* 0x0000080a02067981 */ /* 0x000ea8000c1e1900 */
[----:B------:R-:W2:Y:S01]  /*17b0*/  LDG.E R19, desc[UR10][R4.64+0x8] ;  /* 0x0000080a04137981 */ /* 0x000ea2000c1e1900 */
[----:B------:R-:W-:Y:S01]  /*17c0*/  BSSY.RECONVERGENT B0, `(.L_x_74) ;  /* 0x0000016000007945 */ /* 0x000fe20003800200 */
[----:B------:R-:W-:Y:S01]  /*17d0*/  ISETP.NE.AND P3, PT, R21, R24, PT ;  /* 0x000000181500720c */ /* 0x000fe20003f65270 */
[----:B---3--:R-:W-:Y:S01]  /*17e0*/  FADD R7, R7, -R0 ;  /* 0x8000000007077221 */ /* 0x008fe20000000000 */
[----:B----4-:R-:W-:-:S03]  /*17f0*/  FADD R8, R8, -R17 ;  /* 0x8000001108087221 */ /* 0x010fc60000000000 */
[----:B------:R-:W-:-:S04]  /*1800*/  FMUL R17, R7, R7 ;  /* 0x0000000707117220 */ /* 0x000fc80000400000 */
[----:B------:R-:W-:Y:S01]  /*1810*/  FFMA R17, R8, R8, R17 ;  /* 0x0000000808117223 */ /* 0x000fe20000000011 */
[----:B--2---:R-:W-:-:S04]  /*1820*/  FADD R6, R6, -R19 ;  /* 0x8000001306067221 */ /* 0x004fc80000000000 */
        /* <DEDUP_REMOVED lines=11> */
.L_x_75:
[----:B------:R-:W-:Y:S01]  /*18e0*/  FMUL.FTZ R17, R16, R19 ;  /* 0x0000001310117220 */ /* 0x000fe20000410000 */
[----:B------:R-:W-:-:S03]  /*18f0*/  FMUL.FTZ R2, R19, 0.5 ;  /* 0x3f00000013027820 */ /* 0x000fc60000410000 */
[----:B------:R-:W-:-:S04]  /*1900*/  FFMA R0, -R17, R17, R16 ;  /* 0x0000001111007223 */ /* 0x000fc80000000110 */
[----:B------:R-:W-:-:S07]  /*1910*/  FFMA R17, R0, R2, R17 ;  /* 0x0000000200117223 */ /* 0x000fce0000000011 */
.L_x_76:
[----:B------:R-:W-:Y:S05]  /*1920*/  BSYNC.RECONVERGENT B0 ;  /* 0x0000000000007941 */ /* 0x000fea0003800200 */
.L_x_74:
        /* <DEDUP_REMOVED lines=19> */
.L_x_78:
[----:B------:R-:W-:Y:S05]  /*1a60*/  BSYNC.RECONVERGENT B3 ;  /* 0x0000000000037941 */ /* 0x000fea0003800200 */
.L_x_77:
        /* <DEDUP_REMOVED lines=14> */
.L_x_80:
[----:B------:R-:W-:Y:S05]  /*1b50*/  BSYNC.RECONVERGENT B3 ;  /* 0x0000000000037941 */ /* 0x000fea0003800200 */
.L_x_79:
        /* <DEDUP_REMOVED lines=14> */
.L_x_82:
[----:B------:R-:W-:Y:S05]  /*1c40*/  BSYNC.RECONVERGENT B3 ;  /* 0x0000000000037941 */ /* 0x000fea0003800200 */
.L_x_81:
[----:B------:R-:W-:Y:S01]  /*1c50*/  FFMA R39, R2, R0, R39 ;  /* 0x0000000002277223 */ /* 0x000fe20000000027 */
[----:B------:R-:W-:Y:S06]  /*1c60*/  @P3 BRA `(.L_x_73) ;  /* 0x0000000000143947 */ /* 0x000fec0003800000 */
[----:B-1----:R-:W2:Y:S02]  /*1c70*/  LDG.E R12, desc[UR10][R12.64+0xd8] ;  /* 0x0000d80a0c0c7981 */ /* 0x002ea4000c1e1900 */
[-C--:B--2---:R-:W-:Y:S01]  /*1c80*/  FMUL R8, R8, R12.reuse ;  /* 0x0000000c08087220 */ /* 0x084fe20000400000 */
[----:B------:R-:W-:-:S03]  /*1c90*/  FMUL R0, R7, R12 ;  /* 0x0000000c07007220 */ /* 0x000fc60000400000 */
[----:B------:R-:W-:Y:S01]  /*1ca0*/  FFMA R43, R8, 0.0099999997764825820923, R43 ;  /* 0x3c23d70a082b7823 */ /* 0x000fe2000000002b */
[----:B------:R-:W-:-:S07]  /*1cb0*/  FFMA R41, R0, 0.0099999997764825820923, R41 ;  /* 0x3c23d70a00297823 */ /* 0x000fce0000000029 */
.L_x_73:
[----:B------:R-:W-:Y:S05]  /*1cc0*/  BSYNC.RECONVERGENT B2 ;  /* 0x0000000000027941 */ /* 0x000fea0003800200 */
.L_x_69:
[----:B------:R-:W-:Y:S05]  /*1cd0*/  WARPSYNC.ALL ;  /* 0x0000000000007948 */ /* 0x000fea0003800000 */
[----:B------:R-:W-:Y:S05]  /*1ce0*/  @P2 BRA `(.L_x_83) ;  /* 0xfffffff000c82947 */ /* 0x000fea000383ffff */
[----:B------:R-:W-:-:S05]  /*1cf0*/  UMOV UR5, URZ ;  /* 0x000000ff00057c82 */ /* 0x000fca0008000000 */
.L_x_54:
[----:B------:R-:W2:Y:S02]  /*1d00*/  LDCU UR6, c[0x0][0x39c] ;  /* 0x00007380ff0677ac */ /* 0x000ea40008000800 */
[----:B--2---:R-:W-:-:S04]  /*1d10*/  ULOP3.LUT UR6, UR6, 0x1, URZ, 0xc0, !UPT ;  /* 0x0000000106067892 */ /* 0x004fc8000f8ec0ff */
[----:B------:R-:W-:-:S09]  /*1d20*/  UISETP.NE.U32.AND UP0, UPT, UR6, 0x1, UPT ;  /* 0x000000010600788c */ /* 0x000fd2000bf05070 */
[----:B------:R-:W-:Y:S05]  /*1d30*/  BRA.U UP0, `(.L_x_53) ;  /* 0x0000000500b47547 */ /* 0x000fea000b800000 */
[----:B------:R-:W2:Y:S01]  /*1d40*/  LDCU.64 UR6, c[0x0][0x388] ;  /* 0x00007100ff0677ac */ /* 0x000ea20008000a00 */
[----:B------:R-:W-:Y:S02]  /*1d50*/  UIMAD UR8, UR5, 0x70, URZ ;  /* 0x00000070050878a4 */ /* 0x000fe4000f8e02ff */
[----:B--2---:R-:W-:-:S04]  /*1d60*/  UIMAD.WIDE.U32 UR4, UR4, 0x70, UR6 ;  /* 0x00000070040478a5 */ /* 0x004fc8000f8e0006 */
[----:B------:R-:W-:Y:S02]  /*1d70*/  UIADD3 UR8, UPT, UPT, UR5, UR8, URZ ;  /* 0x0000000805087290 */ /* 0x000fe4000fffe0ff */
[----:B0-----:R-:W-:Y:S02]  /*1d80*/  MOV R9, UR5 ;  /* 0x0000000500097c02 */ /* 0x001fe40008000f00 */
[----:B------:R-:W-:Y:S02]  /*1d90*/  MOV R8, UR4 ;  /* 0x0000000400087c02 */ /* 0x000fe40008000f00 */
[----:B------:R-:W-:-:S05]  /*1da0*/  MOV R9, UR8 ;  /* 0x0000000800097c02 */ /* 0x000fca0008000f00 */
        /* <DEDUP_REMOVED lines=11> */
.L_x_85:
[----:B------:R0:W5:Y:S02]  /*1e60*/  LDG.E R3, desc[UR10][R8.64+0x4] ;  /* 0x0000040a08037981 */ /* 0x000164000c1e1900 */
.L_x_86:
[----:B------:R-:W-:Y:S05]  /*1e70*/  BSYNC.RELIABLE B0 ;  /* 0x0000000000007941 */ /* 0x000fea0003800100 */
.L_x_84:
[----:B------:R-:W2:Y:S01]  /*1e80*/  LDC.64 R10, c[0x0][0x380] ;  /* 0x0000e000ff0a7b82 */ /* 0x000ea20000000a00 */
[----:B------:R-:W3:Y:S04]  /*1e90*/  LDG.E R0, desc[UR10][R4.64] ;  /* 0x0000000a04007981 */ /* 0x000ee8000c1e1900 */
[----:B-1----:R-:W4:Y:S01]  /*1ea0*/  LDG.E R13, desc[UR10][R4.64+0x8] ;  /* 0x0000080a040d7981 */ /* 0x002f22000c1e1900 */
[----:B--2--5:R-:W-:-:S03]  /*1eb0*/  IMAD.WIDE R10, R3, 0x208, R10 ;  /* 0x00000208030a7825 */ /* 0x024fc600078e020a */
[----:B------:R-:W2:Y:S04]  /*1ec0*/  LDG.E R3, desc[UR10][R4.64+0x4] ;  /* 0x0000040a04037981 */ /* 0x000ea8000c1e1900 */
[----:B------:R-:W2:Y:S04]  /*1ed0*/  LDG.E R6, desc[UR10][R10.64+0x4] ;  /* 0x0000040a0a067981 */ /* 0x000ea8000c1e1900 */
[----:B------:R-:W3:Y:S04]  /*1ee0*/  LDG.E R7, desc[UR10][R10.64] ;  /* 0x0000000a0a077981 */ /* 0x000ee8000c1e1900 */
[----:B------:R-:W4:Y:S01]  /*1ef0*/  LDG.E R2, desc[UR10][R10.64+0x8] ;  /* 0x0000080a0a027981 */ /* 0x000f22000c1e1900 */
[----:B------:R-:W-:Y:S01]  /*1f00*/  BSSY.RECONVERGENT B0, `(.L_x_88) ;  /* 0x0000016000007945 */ /* 0x000fe20003800200 */
[----:B------:R-:W-:Y:S01]  /*1f10*/  ISETP.NE.AND P2, PT, R15, R24, PT ;  /* 0x000000180f00720c */ /* 0x000fe20003f45270 */
[----:B--2---:R-:W-:Y:S01]  /*1f20*/  FADD R6, R6, -R3 ;  /* 0x8000000306067221 */ /* 0x004fe20000000000 */
[----:B---3--:R-:W-:-:S03]  /*1f30*/  FADD R7, R7, -R0 ;  /* 0x8000000007077221 */ /* 0x008fc60000000000 */
[----:B------:R-:W-:Y:S01]  /*1f40*/  FMUL R0, R6, R6 ;  /* 0x0000000606007220 */ /* 0x000fe20000400000 */
[----:B----4-:R-:W-:-:S03]  /*1f50*/  FADD R2, R2, -R13 ;  /* 0x8000000d02027221 */ /* 0x010fc60000000000 */
[----:B------:R-:W-:-:S04]  /*1f60*/  FFMA R3, R7, R7, R0 ;  /* 0x0000000707037223 */ /* 0x000fc80000000000 */
[----:B------:R-:W-:-:S04]  /*1f70*/  FFMA R3, R2, R2, R3 ;  /* 0x0000000202037223 */ /* 0x000fc80000000003 */
[----:B------:R-:W-:-:S05]  /*1f80*/  FADD R12, R3, 0.0010000000474974513054 ;  /* 0x3a83126f030c7421 */ /* 0x000fca0000000000 */
[----:B------:R-:W-:Y:S01]  /*1f90*/  IADD3 R0, PT, PT, R12, -0xd000000, RZ ;  /* 0xf30000000c007810 */ /* 0x000fe20007ffe0ff */
[----:B------:R1:W2:Y:S03]  /*1fa0*/  MUFU.RSQ R3, R12 ;  /* 0x0000000c00037308 */ /* 0x0002a60000001400 */
[----:B------:R-:W-:-:S13]  /*1fb0*/  ISETP.GT.U32.AND P0, PT, R0, 0x727fffff, PT ;  /* 0x727fffff0000780c */ /* 0x000fda0003f04070 */
[----:B-1----:R-:W-:Y:S05]  /*1fc0*/  @!P0 BRA `(.L_x_89) ;  /* 0x0000000000148947 */ /* 0x002fea0003800000 */
[----:B--2---:R-:W-:Y:S02]  /*1fd0*/  MOV R3, R12 ;  /* 0x0000000c00037202 */ /* 0x004fe40000000f00 */
[----:B------:R-:W-:-:S07]  /*1fe0*/  MOV R0, 0x2000 ;  /* 0x0000200000007802 */ /* 0x000fce0000000f00 */
[----:B0-----:R-:W-:Y:S05]  /*1ff0*/  CALL.REL.NOINC `($__internal_1_$__cuda_sm20_sqrt_rn_f32_slowpath) ;  /* 0x0000004000787944 */ /* 0x001fea0003c00000 */
[----:B------:R-:W-:Y:S01]  /*2000*/  MOV R11, R28 ;  /* 0x0000001c000b7202 */ /* 0x000fe20000000f00 */
[----:B------:R-:W-:Y:S06]  /*2010*/  BRA `(.L_x_90) ;  /* 0x0000000000107947 */ /* 0x000fec0003800000 */
.L_x_89:
[----:B--2---:R-:W-:Y:S01]  /*2020*/  FMUL.FTZ R11, R12, R3 ;  /* 0x000000030c0b7220 */ /* 0x004fe20000410000 */
[----:B------:R-:W-:-:S03]  /*2030*/  FMUL.FTZ R3, R3, 0.5 ;  /* 0x3f00000003037820 */ /* 0x000fc60000410000 */
[----:B------:R-:W-:-:S04]  /*2040*/  FFMA R0, -R11, R11, R12 ;  /* 0x0000000b0b007223 */ /* 0x000fc8000000010c */
[----:B------:R-:W-:-:S07]  /*2050*/  FFMA R11, R0, R3, R11 ;  /* 0x00000003000b7223 */ /* 0x000fce000000000b */
.L_x_90:
[----:B------:R-:W-:Y:S05]  /*2060*/  BSYNC.RECONVERGENT B0 ;  /* 0x0000000000007941 */ /* 0x000fea0003800200 */
.L_x_88:
[----:B------:R-:W2:Y:S04]  /*2070*/  LDG.E R0, desc[UR10][R8.64+0xc] ;  /* 0x00000c0a08007981 */ /* 0x000ea8000c1e1900 */
[----:B------:R-:W3:Y:S01]  /*2080*/  LDG.E R3, desc[UR10][R8.64+0x8] ;  /* 0x0000080a08037981 */ /* 0x000ee2000c1e1900 */
[----:B------:R-:W1:Y:S01]  /*2090*/  MUFU.RCP R10, R11 ;  /* 0x0000000b000a7308 */ /* 0x000e620000001000 */
[----:B------:R-:W-:Y:S07]  /*20a0*/  BSSY.RECONVERGENT B3, `(.L_x_91) ;  /* 0x0000010000037945 */ /* 0x000fee0003800200 */
[----:B------:R-:W4:Y:S01]  /*20b0*/  FCHK P0, R7, R11 ;  /* 0x0000000b07007302 */ /* 0x000f220000000000 */
[----:B-1----:R-:W-:-:S04]  /*20c0*/  FFMA R13, R10, -R11, 1 ;  /* 0x3f8000000a0d7423 */ /* 0x002fc8000000080b */
        /* <DEDUP_REMOVED lines=12> */
[----:B0-----:R-:W-:Y:S05]  /*2190*/  CALL.REL.NOINC `($__internal_2_$__cuda_sm3x_div_rn_noftz_f32_slowpath) ;  /* 0x0000004000687944 */ /* 0x001fea0003c00000 */
.L_x_92:
[----:B------:R-:W-:Y:S05]  /*21a0*/  BSYNC.RECONVERGENT B3 ;  /* 0x0000000000037941 */ /* 0x000fea0003800200 */
.L_x_91:
[----:B------:R-:W1:Y:S01]  /*21b0*/  MUFU.RCP R12, R11 ;  /* 0x0000000b000c7308 */ /* 0x000e620000001000 */
[----:B------:R-:W-:Y:S01]  /*21c0*/  BSSY.RECONVERGENT B3, `(.L_x_93) ;  /* 0x000000d000037945 */ /* 0x000fe20003800200 */
[----:B------:R-:W-:-:S06]  /*21d0*/  FFMA R43, R10, R0, R43 ;  /* 0x000000000a2b7223 */ /* 0x000fcc000000002b */
[----:B------:R-:W2:Y:S01]  /*21e0*/  FCHK P0, R6, R11 ;  /* 0x0000000b06007302 */ /* 0x000ea20000000000 */
[----:B-1----:R-:W-:-:S04]  /*21f0*/  FFMA R3, R12, -R11, 1 ;  /* 0x3f8000000c037423 */ /* 0x002fc8000000080b */
        /* <DEDUP_REMOVED lines=8> */
[----:B0-----:R-:W-:Y:S05]  /*2280*/  CALL.REL.NOINC `($__internal_2_$__cuda_sm3x_div_rn_noftz_f32_slowpath) ;  /* 0x00000040002c7944 */ /* 0x001fea0003c00000 */
.L_x_94:
[----:B------:R-:W-:Y:S05]  /*2290*/  BSYNC.RECONVERGENT B3 ;  /* 0x0000000000037941 */ /* 0x000fea0003800200 */
.L_x_93:
        /* <DEDUP_REMOVED lines=14> */
.L_x_96:
[----:B------:R-:W-:Y:S05]  /*2380*/  BSYNC.RECONVERGENT B3 ;  /* 0x0000000000037941 */ /* 0x000fea0003800200 */
.L_x_95:
[----:B------:R-:W-:Y:S01]  /*2390*/  FFMA R39, R10, R0, R39 ;  /* 0x000000000a277223 */ /* 0x000fe20000000027 */
[----:B------:R-:W-:Y:S06]  /*23a0*/  @P2 BRA `(.L_x_87) ;  /* 0x0000000000142947 */ /* 0x000fec0003800000 */
[----:B0-----:R-:W2:Y:S02]  /*23b0*/  LDG.E R8, desc[UR10][R8.64+0x68] ;  /* 0x0000680a08087981 */ /* 0x001ea4000c1e1900 */
[-C--:B--2---:R-:W-:Y:S01]  /*23c0*/  FMUL R0, R7, R8.reuse ;  /* 0x0000000807007220 */ /* 0x084fe20000400000 */
[----:B------:R-:W-:-:S03]  /*23d0*/  FMUL R6, R6, R8 ;  /* 0x0000000806067220 */ /* 0x000fc60000400000 */
[----:B------:R-:W-:Y:S01]  /*23e0*/  FFMA R43, R0, 0.0099999997764825820923, R43 ;  /* 0x3c23d70a002b7823 */ /* 0x000fe2000000002b */
[----:B------:R-:W-:-:S07]  /*23f0*/  FFMA R41, R6, 0.0099999997764825820923, R41 ;  /* 0x3c23d70a06297823 */ /* 0x000fce0000000029 */
.L_x_87:
[----:B------:R-:W-:Y:S05]  /*2400*/  BSYNC.RECONVERGENT B2 ;  /* 0x0000000000027941 */ /* 0x000fea0003800200 */
.L_x_53:
[----:B0-----:R-:W0:Y:S08]  /*2410*/  LDC R10, c[0x0][0x40c] ;  /* 0x00010300ff0a7b82 */ /* 0x001e300000000800 */
[----:B------:R-:W2:Y:S01]  /*2420*/  LDC R8, c[0x0][0x3a8] ;  /* 0x0000ea00ff087b82 */ /* 0x000ea20000000800 */
[----:B0-----:R-:W-:-:S04]  /*2430*/  IABS R7, R10 ;  /* 0x0000000a00077213 */ /* 0x001fc80000000000 */
[----:B------:R-:W0:Y:S01]  /*2440*/  I2F.RP R0, R7 ;  /* 0x0000000700007306 */ /* 0x000e220000209400 */
[----:B--2---:R-:W-:-:S07]  /*2450*/  ISETP.GE.AND P2, PT, R8, RZ, PT ;  /* 0x000000ff0800720c */ /* 0x004fce0003f46270 */
[----:B0-----:R-:W0:Y:S02]  /*2460*/  MUFU.RCP R0, R0 ;  /* 0x0000000000007308 */ /* 0x001e240000001000 */
[----:B0-----:R-:W-:-:S06]  /*2470*/  IADD3 R2, PT, PT, R0, 0xffffffe, RZ ;  /* 0x0ffffffe00027810 */ /* 0x001fcc0007ffe0ff */
[----:B------:R0:W2:Y:S02]  /*2480*/  F2I.FTZ.U32.TRUNC.NTZ R3, R2 ;  /* 0x0000000200037305 */ /* 0x0000a4000021f000 */
[----:B0-----:R-:W-:Y:S01]  /*2490*/  HFMA2 R2, -RZ, RZ, 0, 0 ;  /* 0x00000000ff027431 */ /* 0x001fe200000001ff */
[----:B--2---:R-:W-:-:S05]  /*24a0*/  IADD3 R6, PT, PT, RZ, -R3, RZ ;  /* 0x80000003ff067210 */ /* 0x004fca0007ffe0ff */
[----:B------:R-:W-:Y:S01]  /*24b0*/  IMAD R9, R6, R7, RZ ;  /* 0x0000000706097224 */ /* 0x000fe200078e02ff */
[----:B------:R-:W-:-:S03]  /*24c0*/  IABS R6, R8 ;  /* 0x0000000800067213 */ /* 0x000fc60000000000 */
[----:B------:R-:W-:-:S06]  /*24d0*/  IMAD.HI.U32 R3, R3, R9, R2 ;  /* 0x0000000903037227 */ /* 0x000fcc00078e0002 */
[----:B------:R-:W-:-:S05]  /*24e0*/  IMAD.HI.U32 R3, R3, R6, RZ ;  /* 0x0000000603037227 */ /* 0x000fca00078e00ff */
[----:B------:R-:W-:-:S05]  /*24f0*/  IADD3 R3, PT, PT, -R3, RZ, RZ ;  /* 0x000000ff03037210 */ /* 0x000fca0007ffe1ff */
[----:B------:R-:W-:-:S05]  /*2500*/  IMAD R0, R7, R3, R6 ;  /* 0x0000000307007224 */ /* 0x000fca00078e0206 */
[----:B------:R-:W-:-:S13]  /*2510*/  ISETP.GT.U32.AND P0, PT, R7, R0, PT ;  /* 0x000000000700720c */ /* 0x000fda0003f04070 */
[----:B------:R-:W-:Y:S02]  /*2520*/  @!P0 IADD3 R0, PT, PT, R0, -R7, RZ ;  /* 0x8000000700008210 */ /* 0x000fe40007ffe0ff */
[----:B------:R-:W-:Y:S02]  /*2530*/  ISETP.NE.AND P0, PT, R10, RZ, PT ;  /* 0x000000ff0a00720c */ /* 0x000fe40003f05270 */
[----:B------:R-:W-:-:S13]  /*2540*/  ISETP.GT.U32.AND P1, PT, R7, R0, PT ;  /* 0x000000000700720c */ /* 0x000fda0003f24070 */
[----:B------:R-:W-:-:S04]  /*2550*/  @!P1 IADD3 R0, PT, PT, R0, -R7, RZ ;  /* 0x8000000700009210 */ /* 0x000fc80007ffe0ff */
[----:B------:R-:W-:Y:S02]  /*2560*/  @!P2 IADD3 R0, PT, PT, -R0, RZ, RZ ;  /* 0x000000ff0000a210 */ /* 0x000fe40007ffe1ff */
[----:B------:R-:W-:-:S04]  /*2570*/  @!P0 LOP3.LUT R0, RZ, R10, RZ, 0x33, !PT ;  /* 0x0000000aff008212 */ /* 0x000fc800078e33ff */
[----:B------:R-:W-:-:S13]  /*2580*/  ISETP.NE.AND P0, PT, R0, RZ, PT ;  /* 0x000000ff0000720c */ /* 0x000fda0003f05270 */
[----:B------:R-:W-:Y:S05]  /*2590*/  @P0 BRA `(.L_x_97) ;  /* 0x0000000c00600947 */ /* 0x000fea0003800000 */
[----:B------:R-:W0:Y:S01]  /*25a0*/  LDCU UR4, c[0x0][0x39c] ;  /* 0x00007380ff0477ac */ /* 0x000e220008000800 */
[----:B------:R-:W-:Y:S02]  /*25b0*/  MOV R0, RZ ;  /* 0x000000ff00007202 */ /* 0x000fe40000000f00 */
[----:B------:R-:W-:Y:S01]  /*25c0*/  MOV R9, RZ ;  /* 0x000000ff00097202 */ /* 0x000fe20000000f00 */
[----:B0-----:R-:W-:-:S09]  /*25d0*/  UISETP.GE.AND UP0, UPT, UR4, 0x1, UPT ;  /* 0x000000010400788c */ /* 0x001fd2000bf06270 */
[----:B------:R-:W-:Y:S05]  /*25e0*/  BRA.U !UP0, `(.L_x_98) ;  /* 0x00000005088c7547 */ /* 0x000fea000b800000 */
[----:B------:R-:W-:Y:S01]  /*25f0*/  UISETP.GE.U32.AND UP0, UPT, UR4, 0x4, UPT ;  /* 0x000000040400788c */ /* 0x000fe2000bf06070 */
[----:B------:R-:W-:Y:S01]  /*2600*/  HFMA2 R11, -RZ, RZ, 0, 0 ;  /* 0x00000000ff0b7431 */ /* 0x000fe200000001ff */
[----:B------:R-:W-:Y:S01]  /*2610*/  MOV R9, RZ ;  /* 0x000000ff00097202 */ /* 0x000fe20000000f00 */
[----:B------:R-:W-:Y:S01]  /*2620*/  ULOP3.LUT UR5, UR4, 0x3, URZ, 0xc0, !UPT ;  /* 0x0000000304057892 */ /* 0x000fe2000f8ec0ff */
[----:B------:R-:W-:-:S05]  /*2630*/  MOV R0, RZ ;  /* 0x000000ff00007202 */ /* 0x000fca0000000f00 */
[----:B------:R-:W-:Y:S06]  /*2640*/  BRA.U !UP0, `(.L_x_99) ;  /* 0x0000000508147547 */ /* 0x000fec000b800000 */
[----:B------:R-:W0:Y:S01]  /*2650*/  LDC.64 R2, c[0x0][0x388] ;  /* 0x0000e200ff027b82 */ /* 0x000e220000000a00 */
[----:B------:R-:W-:Y:S01]  /*2660*/  ULOP3.LUT UR4, UR4, 0x7ffffffc, URZ, 0xc0, !UPT ;  /* 0x7ffffffc04047892 */ /* 0x000fe2000f8ec0ff */
[----:B------:R-:W-:Y:S02]  /*2670*/  CS2R R8, SRZ ;  /* 0x0000000000087805 */ /* 0x000fe4000001ff00 */
[----:B------:R-:W-:-:S03]  /*2680*/  MOV R0, RZ ;  /* 0x000000ff00007202 */ /* 0x000fc60000000f00 */
[----:B------:R-:W-:-:S07]  /*2690*/  MOV R11, UR4 ;  /* 0x00000004000b7c02 */ /* 0x000fce0008000f00 */
.L_x_116:
[----:B0-----:R-:W-:-:S05]  /*26a0*/  IMAD.WIDE.U32 R6, R8, 0x70, R2 ;  /* 0x0000007008067825 */ /* 0x001fca00078e0002 */
[----:B-1----:R-:W2:Y:S01]  /*26b0*/  LDG.E R13, desc[UR10][R6.64] ;  /* 0x0000000a060d7981 */ /* 0x002ea2000c1e1900 */
[----:B------:R-:W-:Y:S01]  /*26c0*/  IADD3 R8, PT, PT, R8, 0x4, RZ ;  /* 0x0000000408087810 */ /* 0x000fe20007ffe0ff */
[----:B------:R-:W-:Y:S04]  /*26d0*/  BSSY.RECONVERGENT B0, `(.L_x_100) ;  /* 0x000000d000007945 */ /* 0x000fe80003800200 */
[----:B------:R-:W-:Y:S01]  /*26e0*/  BSSY.RELIABLE B1, `(.L_x_101) ;  /* 0x0000008000017945 */ /* 0x000fe20003800100 */
[----:B------:R-:W-:Y:S02]  /*26f0*/  ISETP.NE.AND P0, PT, R8, R11, PT ;  /* 0x0000000b0800720c */ /* 0x000fe40003f05270 */
[----:B--2---:R-:W-:-:S13]  /*2700*/  ISETP.NE.AND P1, PT, R13, R24, PT ;  /* 0x000000180d00720c */ /* 0x004fda0003f25270 */
[----:B------:R-:W-:Y:S05]  /*2710*/  @!P1 BRA `(.L_x_102) ;  /* 0x0000000000109947 */ /* 0x000fea0003800000 */
[----:B------:R-:W2:Y:S02]  /*2720*/  LDG.E R13, desc[UR10][R6.64+0x4] ;  /* 0x0000040a060d7981 */ /* 0x000ea4000c1e1900 */
[----:B--2---:R-:W-:-:S13]  /*2730*/  ISETP.NE.AND P1, PT, R13, R24, PT ;  /* 0x000000180d00720c */ /* 0x004fda0003f25270 */
[----:B------:R-:W-:Y:S05]  /*2740*/  @P1 BREAK.RELIABLE B1 ;  /* 0x0000000000011942 */ /* 0x000fea0003800100 */
[----:B------:R-:W-:Y:S05]  /*2750*/  @P1 BRA `(.L_x_103) ;  /* 0x0000000000101947 */ /* 0x000fea0003800000 */
.L_x_102:
[----:B------:R-:W-:Y:S05]  /*2760*/  BSYNC.RELIABLE B1 ;  /* 0x0000000000017941 */ /* 0x000fea0003800100 */
.L_x_101:
[----:B------:R-:W2:Y:S01]  /*2770*/  LDG.E R10, desc[UR10][R6.64+0x8] ;  /* 0x0000080a060a7981 */ /* 0x000ea2000c1e1900 */
[----:B------:R-:W-:Y:S01]  /*2780*/  IADD3 R0, PT, PT, R0, 0x1, RZ ;  /* 0x0000000100007810 */ /* 0x000fe20007ffe0ff */
[----:B--2---:R-:W-:-:S07]  /*2790*/  FADD R9, R9, R10 ;  /* 0x0000000a09097221 */ /* 0x004fce0000000000 */
.L_x_103:
[----:B------:R-:W-:Y:S05]  /*27a0*/  BSYNC.RECONVERGENT B0 ;  /* 0x0000000000007941 */ /* 0x000fea0003800200 */
.L_x_100:
        /* <DEDUP_REMOVED lines=9> */
[----:B------:R-:W-:Y:S05]  /*2840*/  @P1 BRA `(.L_x_107) ;  /* 0x0000000000101947 */ /* 0x000fea0003800000 */
.L_x_106:
[----:B------:R-:W-:Y:S05]  /*2850*/  BSYNC.RELIABLE B1 ;  /* 0x0000000000017941 */ /* 0x000fea0003800100 */
.L_x_105:
[----:B------:R-:W2:Y:S01]  /*2860*/  LDG.E R10, desc[UR10][R6.64+0x78] ;  /* 0x0000780a060a7981 */ /* 0x000ea2000c1e1900 */
[----:B------:R-:W-:Y:S01]  /*2870*/  IADD3 R0, PT, PT, R0, 0x1, RZ ;  /* 0x0000000100007810 */ /* 0x000fe20007ffe0ff */
[----:B--2---:R-:W-:-:S07]  /*2880*/  FADD R9, R9, R10 ;  /* 0x0000000a09097221 */ /* 0x004fce0000000000 */
.L_x_107:
[----:B------:R-:W-:Y:S05]  /*2890*/  BSYNC.RECONVERGENT B0 ;  /* 0x0000000000007941 */ /* 0x000fea0003800200 */
.L_x_104:
        /* <DEDUP_REMOVED lines=10> */
.L_x_110:
[----:B------:R-:W-:Y:S05]  /*2940*/  BSYNC.RELIABLE B1 ;  /* 0x0000000000017941 */ /* 0x000fea0003800100 */
.L_x_109:
[----:B------:R-:W2:Y:S01]  /*2950*/  LDG.E R10, desc[UR10][R6.64+0xe8] ;  /* 0x0000e80a060a7981 */ /* 0x000ea2000c1e1900 */
[----:B------:R-:W-:Y:S01]  /*2960*/  IADD3 R0, PT, PT, R0, 0x1, RZ ;  /* 0x0000000100007810 */ /* 0x000fe20007ffe0ff */
[----:B--2---:R-:W-:-:S07]  /*2970*/  FADD R9, R9, R10 ;  /* 0x0000000a09097221 */ /* 0x004fce0000000000 */
.L_x_111:
[----:B------:R-:W-:Y:S05]  /*2980*/  BSYNC.RECONVERGENT B0 ;  /* 0x0000000000007941 */ /* 0x000fea0003800200 */
.L_x_108:
        /* <DEDUP_REMOVED lines=10> */
.L_x_114:
[----:B------:R-:W-:Y:S05]  /*2a30*/  BSYNC.RELIABLE B1 ;  /* 0x0000000000017941 */ /* 0x000fea0003800100 */
.L_x_113:
[----:B------:R-:W2:Y:S01]  /*2a40*/  LDG.E R6, desc[UR10][R6.64+0x158] ;  /* 0x0001580a06067981 */ /* 0x000ea2000c1e1900 */
[----:B------:R-:W-:Y:S01]  /*2a50*/  IADD3 R0, PT, PT, R0, 0x1, RZ ;  /* 0x0000000100007810 */ /* 0x000fe20007ffe0ff */
[----:B--2---:R-:W-:-:S07]  /*2a60*/  FADD R9, R9, R6 ;  /* 0x0000000609097221 */ /* 0x004fce0000000000 */
.L_x_115:
[----:B------:R-:W-:Y:S05]  /*2a70*/  BSYNC.RECONVERGENT B0 ;  /* 0x0000000000007941 */ /* 0x000fea0003800200 */
.L_x_112:
[----:B------:R-:W-:Y:S05]  /*2a80*/  WARPSYNC.ALL ;  /* 0x0000000000007948 */ /* 0x000fea0003800000 */
[----:B------:R-:W-:Y:S05]  /*2a90*/  @P0 BRA `(.L_x_116) ;  /* 0xfffffffc00000947 */ /* 0x000fea000383ffff */
.L_x_99:
[----:B------:R-:W-:-:S09]  /*2aa0*/  UISETP.NE.AND UP0, UPT, UR5, URZ, UPT ;  /* 0x000000ff0500728c */ /* 0x000fd2000bf05270 */
[----:B------:R-:W-:Y:S05]  /*2ab0*/  BRA.U !UP0, `(.L_x_98) ;  /* 0x0000000108587547 */ /* 0x000fea000b800000 */
[----:B------:R-:W0:Y:S01]  /*2ac0*/  LDC.64 R6, c[0x0][0x388] ;  /* 0x0000e200ff067b82 */ /* 0x000e220000000a00 */
[----:B------:R-:W-:-:S05]  /*2ad0*/  UMOV UR4, URZ ;  /* 0x000000ff00047c82 */ /* 0x000fca0008000000 */
.L_x_121:
[----:B0-----:R-:W-:-:S05]  /*2ae0*/  IMAD.WIDE.U32 R2, R11, 0x70, R6 ;  /* 0x000000700b027825 */ /* 0x001fca00078e0006 */
[----:B-1----:R-:W2:Y:S01]  /*2af0*/  LDG.E R13, desc[UR10][R2.64] ;  /* 0x0000000a020d7981 */ /* 0x002ea2000c1e1900 */
[----:B------:R-:W-:Y:S01]  /*2b00*/  UIADD3 UR4, UPT, UPT, UR4, 0x1, URZ ;  /* 0x0000000104047890 */ /* 0x000fe2000fffe0ff */
[----:B------:R-:W-:Y:S04]  /*2b10*/  BSSY.RECONVERGENT B0, `(.L_x_117) ;  /* 0x000000d000007945 */ /* 0x000fe80003800200 */
[----:B------:R-:W-:Y:S01]  /*2b20*/  BSSY.RELIABLE B1, `(.L_x_118) ;  /* 0x0000008000017945 */ /* 0x000fe20003800100 */
[----:B------:R-:W-:Y:S01]  /*2b30*/  UISETP.NE.AND UP0, UPT, UR4, UR5, UPT ;  /* 0x000000050400728c */ /* 0x000fe2000bf05270 */
[----:B--2---:R-:W-:-:S13]  /*2b40*/  ISETP.NE.AND P0, PT, R13, R24, PT ;  /* 0x000000180d00720c */ /* 0x004fda0003f05270 */
[----:B------:R-:W-:Y:S05]  /*2b50*/  @!P0 BRA `(.L_x_119) ;  /* 0x0000000000108947 */ /* 0x000fea0003800000 */
[----:B------:R-:W2:Y:S02]  /*2b60*/  LDG.E R13, desc[UR10][R2.64+0x4] ;  /* 0x0000040a020d7981 */ /* 0x000ea4000c1e1900 */
[----:B--2---:R-:W-:-:S13]  /*2b70*/  ISETP.NE.AND P0, PT, R13, R24, PT ;  /* 0x000000180d00720c */ /* 0x004fda0003f05270 */
[----:B------:R-:W-:Y:S05]  /*2b80*/  @P0 BREAK.RELIABLE B1 ;  /* 0x0000000000010942 */ /* 0x000fea0003800100 */
[----:B------:R-:W-:Y:S05]  /*2b90*/  @P0 BRA `(.L_x_120) ;  /* 0x0000000000100947 */ /* 0x000fea0003800000 */
.L_x_119:
[----:B------:R-:W-:Y:S05]  /*2ba0*/  BSYNC.RELIABLE B1 ;  /* 0x0000000000017941 */ /* 0x000fea0003800100 */
.L_x_118:
[----:B------:R-:W2:Y:S01]  /*2bb0*/  LDG.E R2, desc[UR10][R2.64+0x8] ;  /* 0x0000080a02027981 */ /* 0x000ea2000c1e1900 */
[----:B------:R-:W-:Y:S01]  /*2bc0*/  IADD3 R0, PT, PT, R0, 0x1, RZ ;  /* 0x0000000100007810 */ /* 0x000fe20007ffe0ff */
[----:B--2---:R-:W-:-:S07]  /*2bd0*/  FADD R9, R9, R2 ;  /* 0x0000000209097221 */ /* 0x004fce0000000000 */
.L_x_120:
[----:B------:R-:W-:Y:S05]  /*2be0*/  BSYNC.RECONVERGENT B0 ;  /* 0x0000000000007941 */ /* 0x000fea0003800200 */
.L_x_117:
[----:B------:R-:W-:Y:S05]  /*2bf0*/  WARPSYNC.ALL ;  /* 0x0000000000007948 */ /* 0x000fea0003800000 */
[----:B------:R-:W-:Y:S01]  /*2c00*/  IADD3 R11, PT, PT, R11, 0x1, RZ ;  /* 0x000000010b0b7810 */ /* 0x000fe20007ffe0ff */
[----:B------:R-:W-:Y:S06]  /*2c10*/  BRA.U UP0, `(.L_x_121) ;  /* 0xfffffffd00b07547 */ /* 0x000fec000b83ffff */
.L_x_98:
[----:B------:R-:W-:Y:S01]  /*2c20*/  I2FP.F32.S32 R3, R0 ;  /* 0x0000000000037245 */ /* 0x000fe20000201400 */
[----:B------:R0:W-:Y:S01]  /*2c30*/  STG.E desc[UR10][R4.64+0x120], R9 ;  /* 0x0001200904007986 */ /* 0x0001e2000c10190a */
[----:B------:R-:W-:Y:S01]  /*2c40*/  ISETP.GE.AND P0, PT, R0, 0x2, PT ;  /* 0x000000020000780c */ /* 0x000fe20003f06270 */
[----:B------:R-:W-:Y:S01]  /*2c50*/  BSSY.RECONVERGENT B2, `(.L_x_122) ;  /* 0x0000069000027945 */ /* 0x000fe20003800200 */
[----:B------:R-:W-:Y:S01]  /*2c60*/  HFMA2 R7, -RZ, RZ, 0, 0 ;  /* 0x00000000ff077431 */ /* 0x000fe200000001ff */
[----:B------:R0:W-:Y:S10]  /*2c70*/  STG.E desc[UR10][R4.64+0x11c], R3 ;  /* 0x00011c0304007986 */ /* 0x0001f4000c10190a */
[----:B------:R-:W-:Y:S05]  /*2c80*/  @!P0 BRA `(.L_x_123) ;  /* 0x0000000400948947 */ /* 0x000fea0003800000 */
[----:B------:R-:W2:Y:S01]  /*2c90*/  LDCU UR4, c[0x0][0x39c] ;  /* 0x00007380ff0477ac */ /* 0x000ea20008000800 */
[----:B0-----:R-:W-:Y:S02]  /*2ca0*/  IADD3 R3, PT, PT, R0, -0x1, RZ ;  /* 0xffffffff00037810 */ /* 0x001fe40007ffe0ff */
[----:B------:R-:W-:-:S03]  /*2cb0*/  MOV R7, RZ ;  /* 0x000000ff00077202 */ /* 0x000fc60000000f00 */
[----:B------:R-:W-:Y:S01]  /*2cc0*/  IMAD R15, R3, R0, RZ ;  /* 0x00000000030f7224 */ /* 0x000fe200078e02ff */
[----:B--2---:R-:W-:-:S09]  /*2cd0*/  UISETP.GE.AND UP0, UPT, UR4, 0x1, UPT ;  /* 0x000000010400788c */ /* 0x004fd2000bf06270 */
[----:B------:R-:W-:Y:S05]  /*2ce0*/  BRA.U !UP0, `(.L_x_124) ;  /* 0x0000000508387547 */ /* 0x000fea000b800000 */
[----:B------:R-:W0:Y:S01]  /*2cf0*/  LDC.64 R10, c[0x0][0x388] ;  /* 0x0000e200ff0a7b82 */ /* 0x000e220000000a00 */
[----:B------:R-:W-:Y:S01]  /*2d00*/  HFMA2 R0, -RZ, RZ, 0, 0 ;  /* 0x00000000ff007431 */ /* 0x000fe200000001ff */
[----:B------:R-:W-:Y:S02]  /*2d10*/  IADD3 R14, PT, PT, RZ, -UR4, RZ ;  /* 0x80000004ff0e7c10 */ /* 0x000fe4000fffe0ff */
[----:B------:R-:W-:Y:S02]  /*2d20*/  MOV R7, RZ ;  /* 0x000000ff00077202 */ /* 0x000fe40000000f00 */
[----:B0-----:R-:W-:-:S04]  /*2d30*/  IADD3 R10, P0, PT, R10, 0x4, RZ ;  /* 0x000000040a0a7810 */ /* 0x001fc80007f1e0ff */
[----:B-1----:R-:W-:-:S09]  /*2d40*/  IADD3.X R12, PT, PT, RZ, R11, RZ, P0, !PT ;  /* 0x0000000bff0c7210 */ /* 0x002fd200007fe4ff */
.L_x_142:
[----:B------:R-:W0:Y:S02]  /*2d50*/  LDC.64 R2, c[0x0][0x388] ;  /* 0x0000e200ff027b82 */ /* 0x000e240000000a00 */
[----:B0-----:R-:W-:-:S05]  /*2d60*/  IMAD.WIDE.U32 R2, R7, 0x70, R2 ;  /* 0x0000007007027825 */ /* 0x001fca00078e0002 */
[----:B-----5:R-:W2:Y:S01]  /*2d70*/  LDG.E R9, desc[UR10][R2.64] ;  /* 0x0000000a02097981 */ /* 0x020ea2000c1e1900 */
        /* <DEDUP_REMOVED lines=9> */
.L_x_127:
[----:B------:R0:W5:Y:S02]  /*2e10*/  LDG.E R9, desc[UR10][R2.64+0x4] ;  /* 0x0000040a02097981 */ /* 0x000164000c1e1900 */
.L_x_128:
[----:B------:R-:W1:Y:S01]  /*2e20*/  LDCU UR4, c[0x0][0x39c] ;  /* 0x00007380ff0477ac */ /* 0x000e620008000800 */
[----:B0-----:R-:W-:-:S04]  /*2e30*/  IADD3 R2, PT, PT, R7, 0x1, RZ ;  /* 0x0000000107027810 */ /* 0x001fc80007ffe0ff */
[----:B-1----:R-:W-:-:S13]  /*2e40*/  ISETP.GE.AND P0, PT, R2, UR4, PT ;  /* 0x0000000402007c0c */ /* 0x002fda000bf06270 */
[----:B------:R-:W-:Y:S05]  /*2e50*/  @P0 BREAK.RELIABLE B1 ;  /* 0x0000000000010942 */ /* 0x000fea0003800100 */
[----:B------:R-:W-:Y:S05]  /*2e60*/  @P0 BRA `(.L_x_129) ;  /* 0x0000000000c00947 */ /* 0x000fea0003800000 */
[----:B------:R-:W-:Y:S05]  /*2e70*/  BSYNC.RELIABLE B1 ;  /* 0x0000000000017941 */ /* 0x000fea0003800100 */
.L_x_126:
[----:B------:R-:W-:-:S07]  /*2e80*/  MOV R11, R2 ;  /* 0x00000002000b7202 */ /* 0x000fce0000000f00 */
.L_x_141:
[----:B------:R-:W0:Y:S01]  /*2e90*/  LDC.64 R2, c[0x0][0x388] ;  /* 0x0000e200ff027b82 */ /* 0x000e220000000a00 */
[----:B------:R-:W1:Y:S01]  /*2ea0*/  LDCU UR4, c[0x0][0x39c] ;  /* 0x00007380ff0477ac */ /* 0x000e620008000800 */
[----:B0-----:R-:W-:-:S05]  /*2eb0*/  IMAD.WIDE.U32 R2, R11, 0x70, R2 ;  /* 0x000000700b027825 */ /* 0x001fca00078e0002 */
[----:B------:R-:W2:Y:S01]  /*2ec0*/  LDG.E R13, desc[UR10][R2.64] ;  /* 0x0000000a020d7981 */ /* 0x000ea2000c1e1900 */
[----:B------:R-:W-:Y:S01]  /*2ed0*/  IADD3 R11, PT, PT, R11, 0x1, RZ ;  /* 0x000000010b0b7810 */ /* 0x000fe20007ffe0ff */
[----:B------:R-:W-:Y:S04]  /*2ee0*/  BSSY.RECONVERGENT B1, `(.L_x_130) ;  /* 0x0000027000017945 */ /* 0x000fe80003800200 */
[----:B------:R-:W-:Y:S01]  /*2ef0*/  BSSY.RELIABLE B3, `(.L_x_131) ;  /* 0x000000a000037945 */ /* 0x000fe20003800100 */
[----:B-1----:R-:W-:Y:S02]  /*2f00*/  ISETP.NE.AND P0, PT, R11, UR4, PT ;  /* 0x000000040b007c0c */ /* 0x002fe4000bf05270 */
[----:B--2---:R-:W-:-:S13]  /*2f10*/  ISETP.NE.AND P1, PT, R13, R24, PT ;  /* 0x000000180d00720c */ /* 0x004fda0003f25270 */
[----:B------:R-:W-:Y:S05]  /*2f20*/  @!P1 BRA `(.L_x_132) ;  /* 0x0000000000149947 */ /* 0x000fea0003800000 */
[----:B------:R-:W2:Y:S02]  /*2f30*/  LDG.E R3, desc[UR10][R2.64+0x4] ;  /* 0x0000040a02037981 */ /* 0x000ea4000c1e1900 */
[----:B--2---:R-:W-:-:S13]  /*2f40*/  ISETP.NE.AND P1, PT, R3, R24, PT ;  /* 0x000000180300720c */ /* 0x004fda0003f25270 */
[----:B------:R-:W-:Y:S05]  /*2f50*/  @P1 BREAK.RELIABLE B3 ;  /* 0x0000000000031942 */ /* 0x000fea0003800100 */
[----:B------:R-:W-:Y:S05]  /*2f60*/  @!P1 BRA `(.L_x_133) ;  /* 0x0000000000089947 */ /* 0x000fea0003800000 */
[----:B------:R-:W-:Y:S05]  /*2f70*/  BRA `(.L_x_134) ;  /* 0x0000000000747947 */ /* 0x000fea0003800000 */
.L_x_132:
[----:B------:R0:W5:Y:S02]  /*2f80*/  LDG.E R13, desc[UR10][R2.64+0x4] ;  /* 0x0000040a020d7981 */ /* 0x000164000c1e1900 */
.L_x_133:
[----:B------:R-:W-:Y:S05]  /*2f90*/  BSYNC.RELIABLE B3 ;  /* 0x0000000000037941 */ /* 0x000fea0003800100 */
.L_x_131:
[----:B0-----:R-:W-:Y:S02]  /*2fa0*/  MOV R2, R10 ;  /* 0x0000000a00027202 */ /* 0x001fe40000000f00 */
[----:B------:R-:W-:Y:S02]  /*2fb0*/  MOV R3, R12 ;  /* 0x0000000c00037202 */ /* 0x000fe40000000f00 */
[----:B------:R-:W-:-:S07]  /*2fc0*/  MOV R6, R14 ;  /* 0x0000000e00067202 */ /* 0x000fce0000000f00 */
.L_x_140:
[----:B------:R-:W2:Y:S01]  /*2fd0*/  LDG.E R16, desc[UR10][R2.64+-0x4] ;  /* 0xfffffc0a02107981 */ /* 0x000ea2000c1e1900 */
[----:B------:R-:W-:Y:S01]  /*2fe0*/  BSSY.RELIABLE B3, `(.L_x_135) ;  /* 0x0000007000037945 */ /* 0x000fe20003800100 */
[----:B--2--5:R-:W-:-:S13]  /*2ff0*/  ISETP.NE.AND P1, PT, R16, R9, PT ;  /* 0x000000091000720c */ /* 0x024fda0003f25270 */
[----:B------:R-:W-:Y:S05]  /*3000*/  @P1 BRA `(.L_x_136) ;  /* 0x0000000000101947 */ /* 0x000fea0003800000 */
[----:B------:R-:W2:Y:S02]  /*3010*/  LDG.E R8, desc[UR10][R2.64] ;  /* 0x0000000a02087981 */ /* 0x000ea4000c1e1900 */
[----:B--2---:R-:W-:-:S13]  /*3020*/  ISETP.NE.AND P1, PT, R8, R13, PT ;  /* 0x0000000d0800720c */ /* 0x004fda0003f25270 */
[----:B------:R-:W-:Y:S05]  /*3030*/  @!P1 BREAK.RELIABLE B3 ;  /* 0x0000000000039942 */ /* 0x000fea0003800100 */
[----:B------:R-:W-:Y:S05]  /*3040*/  @!P1 BRA `(.L_x_137) ;  /* 0x00000000003c9947 */ /* 0x000fea0003800000 */
.L_x_136:
[----:B------:R-:W-:Y:S05]  /*3050*/  BSYNC.RELIABLE B3 ;  /* 0x0000000000037941 */ /* 0x000fea0003800100 */
.L_x_135:
[----:B------:R-:W-:Y:S01]  /*3060*/  ISETP.NE.AND P1, PT, R16, R13, PT ;  /* 0x0000000d1000720c */ /* 0x000fe20003f25270 */
[----:B------:R-:W-:-:S12]  /*3070*/  BSSY.RELIABLE B3, `(.L_x_138) ;  /* 0x0000006000037945 */ /* 0x000fd80003800100 */
[----:B------:R-:W-:Y:S05]  /*3080*/  @P1 BRA `(.L_x_139) ;  /* 0x0000000000101947 */ /* 0x000fea0003800000 */
[----:B------:R-:W2:Y:S02]  /*3090*/  LDG.E R8, desc[UR10][R2.64] ;  /* 0x0000000a02087981 */ /* 0x000ea4000c1e1900 */
[----:B--2---:R-:W-:-:S13]  /*30a0*/  ISETP.NE.AND P1, PT, R8, R9, PT ;  /* 0x000000090800720c */ /* 0x004fda0003f25270 */
[----:B------:R-:W-:Y:S05]  /*30b0*/  @!P1 BREAK.RELIABLE B3 ;  /* 0x0000000000039942 */ /* 0x000fea0003800100 */
[----:B------:R-:W-:Y:S05]  /*30c0*/  @!P1 BRA `(.L_x_137) ;  /* 0x00000000001c9947 */ /* 0x000fea0003800000 */
.L_x_139:
[----:B------:R-:W-:Y:S05]  /*30d0*/  BSYNC.RELIABLE B3 ;  /* 0x0000000000037941 */ /* 0x000fea0003800100 */
.L_x_138:
[----:B------:R-:W-:Y:S02]  /*30e0*/  IADD3 R6, PT, PT, R6, 0x1, RZ ;  /* 0x0000000106067810 */ /* 0x000fe40007ffe0ff */
[----:B------:R-:W-:Y:S02]  /*30f0*/  IADD3 R2, P2, PT, R2, 0x70, RZ ;  /* 0x0000007002027810 */ /* 0x000fe40007f5e0ff */
[----:B------:R-:W-:Y:S02]  /*3100*/  ISETP.NE.AND P1, PT, R6, RZ, PT ;  /* 0x000000ff0600720c */ /* 0x000fe40003f25270 */
[----:B------:R-:W-:-:S11]  /*3110*/  IADD3.X R3, PT, PT, RZ, R3, RZ, P2, !PT ;  /* 0x00000003ff037210 */ /* 0x000fd600017fe4ff */
[----:B------:R-:W-:Y:S05]  /*3120*/  @P1 BRA `(.L_x_140) ;  /* 0xfffffffc00a81947 */ /* 0x000fea000383ffff */
[----:B------:R-:W-:Y:S05]  /*3130*/  BRA `(.L_x_134) ;  /* 0x0000000000047947 */ /* 0x000fea0003800000 */
.L_x_137:
[----:B------:R-:W-:-:S07]  /*3140*/  IADD3 R0, PT, PT, R0, 0x1, RZ ;  /* 0x0000000100007810 */ /* 0x000fce0007ffe0ff */
.L_x_134:
[----:B------:R-:W-:Y:S05]  /*3150*/  BSYNC.RECONVERGENT B1 ;  /* 0x0000000000017941 */ /* 0x000fea0003800200 */
.L_x_130:
[----:B------:R-:W-:Y:S05]  /*3160*/  @P0 BRA `(.L_x_141) ;  /* 0xfffffffc00480947 */ /* 0x000fea000383ffff */
.L_x_129:
[----:B------:R-:W-:Y:S05]  /*3170*/  BSYNC.RECONVERGENT B0 ;  /* 0x0000000000007941 */ /* 0x000fea0003800200 */
.L_x_125:
[----:B------:R-:W0:Y:S01]  /*3180*/  LDCU UR4, c[0x0][0x39c] ;  /* 0x00007380ff0477ac */ /* 0x000e220008000800 */
[----:B------:R-:W-:-:S04]  /*3190*/  IADD3 R7, PT, PT, R7, 0x1, RZ ;  /* 0x0000000107077810 */ /* 0x000fc80007ffe0ff */
[----:B0-----:R-:W-:-:S13]  /*31a0*/  ISETP.NE.AND P0, PT, R7, UR4, PT ;  /* 0x0000000407007c0c */ /* 0x001fda000bf05270 */
[----:B------:R-:W-:Y:S05]  /*31b0*/  @P0 BRA `(.L_x_142) ;  /* 0xfffffff800e40947 */ /* 0x000fea000383ffff */
[----:B------:R-:W-:-:S07]  /*31c0*/  I2FP.F32.S32 R7, R0 ;  /* 0x0000000000077245 */ /* 0x000fce0000201400 */
.L_x_124:
[----:B------:R-:W-:Y:S01]  /*31d0*/  SHF.R.U32.HI R0, RZ, 0x1, R15 ;  /* 0x00000001ff007819 */ /* 0x000fe2000001160f */
[----:B------:R-:W-:Y:S03]  /*31e0*/  BSSY.RECONVERGENT B3, `(.L_x_143) ;  /* 0x000000e000037945 */ /* 0x000fe60003800200 */
[----:B------:R-:W-:-:S04]  /*31f0*/  I2FP.F32.U32 R6, R0 ;  /* 0x0000000000067245 */ /* 0x000fc80000201000 */
[----:B------:R-:W0:Y:S08]  /*3200*/  MUFU.RCP R0, R6 ;  /* 0x0000000600007308 */ /* 0x000e300000001000 */
[----:B------:R-:W2:Y:S01]  /*3210*/  FCHK P0, R7, R6 ;  /* 0x0000000607007302 */ /* 0x000ea20000000000 */
[----:B0-----:R-:W-:-:S04]  /*3220*/  FFMA R3, -R6, R0, 1 ;  /* 0x3f80000006037423 */ /* 0x001fc80000000100 */
[----:B------:R-:W-:-:S04]  /*3230*/  FFMA R0, R0, R3, R0 ;  /* 0x0000000300007223 */ /* 0x000fc80000000000 */
[----:B------:R-:W-:-:S04]  /*3240*/  FFMA R2, R0, R7, RZ ;  /* 0x0000000700027223 */ /* 0x000fc800000000ff */
[----:B------:R-:W-:-:S04]  /*3250*/  FFMA R3, -R6, R2, R7 ;  /* 0x0000000206037223 */ /* 0x000fc80000000107 */
[----:B------:R-:W-:Y:S01]  /*3260*/  FFMA R0, R0, R3, R2 ;  /* 0x0000000300007223 */ /* 0x000fe20000000002 */
[----:B--2---:R-:W-:Y:S06]  /*3270*/  @!P0 BRA `(.L_x_144) ;  /* 0x0000000000108947 */ /* 0x004fec0003800000 */
[----:B------:R-:W-:Y:S02]  /*3280*/  MOV R0, R7 ;  /* 0x0000000700007202 */ /* 0x000fe40000000f00 */
[----:B------:R-:W-:Y:S02]  /*3290*/  MOV R3, R6 ;  /* 0x0000000600037202 */ /* 0x000fe40000000f00 */
[----:B------:R-:W-:-:S07]  /*32a0*/  MOV R26, 0x32c0 ;  /* 0x000032c0001a7802 */ /* 0x000fce0000000f00 */
[----:B-1---5:R-:W-:Y:S05]  /*32b0*/  CALL.REL.NOINC `($__internal_2_$__cuda_sm3x_div_rn_noftz_f32_slowpath) ;  /* 0x0000003000207944 */ /* 0x022fea0003c00000 */
.L_x_144:
[----:B------:R-:W-:Y:S05]  /*32c0*/  BSYNC.RECONVERGENT B3 ;  /* 0x0000000000037941 */ /* 0x000fea0003800200 */
.L_x_143:
[----:B------:R-:W-:-:S07]  /*32d0*/  MOV R7, R0 ;  /* 0x0000000000077202 */ /* 0x000fce0000000f00 */
.L_x_123:
[----:B------:R-:W-:Y:S05]  /*32e0*/  BSYNC.RECONVERGENT B2 ;  /* 0x0000000000027941 */ /* 0x000fea0003800200 */
.L_x_122:
[----:B------:R-:W-:Y:S05]  /*32f0*/  WARPSYNC.ALL ;  /* 0x0000000000007948 */ /* 0x000fea0003800000 */
[----:B------:R2:W-:Y:S04]  /*3300*/  STG.E desc[UR10][R4.64+0x124], R7 ;  /* 0x0001240704007986 */ /* 0x0005e8000c10190a */
[----:B------:R2:W-:Y:S02]  /*3310*/  STG.E desc[UR10][R4.64+0x1a0], R7 ;  /* 0x0001a00704007986 */ /* 0x0005e4000c10190a */
.L_x_97:
[----:B------:R-:W3:Y:S01]  /*3320*/  LDG.E R2, desc[UR10][R4.64+0x1f4] ;  /* 0x0001f40a04027981 */ /* 0x000ee2000c1e1900 */
[----:B------:R-:W4:Y:S03]  /*3330*/  LDCU UR6, c[0x0][0x3a0] ;  /* 0x00007400ff0677ac */ /* 0x000f260008000800 */
[----:B------:R-:W3:Y:S04]  /*3340*/  LDG.E R0, desc[UR10][R4.64+0x19c] ;  /* 0x00019c0a04007981 */ /* 0x000ee8000c1e1900 */
[----:B--2---:R-:W2:Y:S04]  /*3350*/  LDG.E R7, desc[UR10][R4.64+0xb4] ;  /* 0x0000b40a04077981 */ /* 0x004ea8000c1e1900 */
[----:B-1----:R-:W2:Y:S01]  /*3360*/  LDG.E R13, desc[UR10][R4.64+0x1ec] ;  /* 0x0001ec0a040d7981 */ /* 0x002ea2000c1e1900 */
[----:B0----5:R-:W-:-:S02]  /*3370*/  MOV R9, RZ ;  /* 0x000000ff00097202 */ /* 0x021fc40000000f00 */
[----:B------:R-:W-:Y:S02]  /*3380*/  MOV R15, RZ ;  /* 0x000000ff000f7202 */ /* 0x000fe40000000f00 */
[----:B------:R-:W-:Y:S01]  /*3390*/  MOV R22, RZ ;  /* 0x000000ff00167202 */ /* 0x000fe20000000f00 */
[----:B----4-:R-:W-:Y:S01]  /*33a0*/  UISETP.GE.AND UP0, UPT, UR6, 0x1, UPT ;  /* 0x000000010600788c */ /* 0x010fe2000bf06270 */
[----:B---3--:R-:W-:-:S04]  /*33b0*/  FMUL R3, R2, 0.30000001192092895508 ;  /* 0x3e99999a02037820 */ /* 0x008fc80000400000 */
[----:B------:R-:W-:-:S04]  /*33c0*/  FFMA R0, R0, 0.30000001192092895508, R3 ;  /* 0x3e99999a00007823 */ /* 0x000fc80000000003 */
[----:B--2---:R-:W-:Y:S01]  /*33d0*/  FFMA R0, R7, 0.20000000298023223877, R0 ;  /* 0x3e4ccccd07007823 */ /* 0x004fe20000000000 */
[----:B------:R-:W-:-:S03]  /*33e0*/  MOV R7, RZ ;  /* 0x000000ff00077202 */ /* 0x000fc60000000f00 */
[----:B------:R-:W-:-:S05]  /*33f0*/  FFMA R13, R13, 0.20000000298023223877, R0 ;  /* 0x3e4ccccd0d0d7823 */ /* 0x000fca0000000000 */
[----:B------:R0:W-:Y:S01]  /*3400*/  STG.E desc[UR10][R4.64+0x1f0], R13 ;  /* 0x0001f00d04007986 */ /* 0x0001e2000c10190a */
[----:B------:R-:W-:Y:S05]  /*3410*/  BRA.U !UP0, `(.L_x_145) ;  /* 0x0000000d08f07547 */ /* 0x000fea000b800000 */
[----:B------:R1:W5:Y:S04]  /*3420*/  LDG.E R8, desc[UR10][R4.64] ;  /* 0x0000000a04087981 */ /* 0x000368000c1e1900 */
[----:B------:R1:W5:Y:S04]  /*3430*/  LDG.E R12, desc[UR10][R4.64+0x4] ;  /* 0x0000040a040c7981 */ /* 0x000368000c1e1900 */
[----:B------:R1:W5:Y:S04]  /*3440*/  LDG.E R6, desc[UR10][R4.64+0x8] ;  /* 0x0000080a04067981 */ /* 0x000368000c1e1900 */
[----:B------:R1:W5:Y:S01]  /*3450*/  LDG.E R2, desc[UR10][R4.64+0xc] ;  /* 0x00000c0a04027981 */ /* 0x000362000c1e1900 */
[----:B------:R-:W-:Y:S01]  /*3460*/  UISETP.GE.AND UP0, UPT, UR6, 0x2, UPT ;  /* 0x000000020600788c */ /* 0x000fe2000bf06270 */
[----:B------:R-:W-:Y:S01]  /*3470*/  HFMA2 R22, -RZ, RZ, 0, 0 ;  /* 0x00000000ff167431 */ /* 0x000fe200000001ff */
[----:B------:R-:W-:Y:S01]  /*3480*/  MOV R15, RZ ;  /* 0x000000ff000f7202 */ /* 0x000fe20000000f00 */
[----:B------:R-:W-:Y:S01]  /*3490*/  HFMA2 R7, -RZ, RZ, 0, 0 ;  /* 0x00000000ff077431 */ /* 0x000fe200000001ff */
[----:B------:R-:W-:Y:S01]  /*34a0*/  MOV R9, RZ ;  /* 0x000000ff00097202 */ /* 0x000fe20000000f00 */
[----:B------:R-:W-:Y:S01]  /*34b0*/  UMOV UR4, URZ ;  /* 0x000000ff00047c82 */ /* 0x000fe20008000000 */
[----:B------:R-:W-:-:S03]  /*34c0*/  UMOV UR5, URZ ;  /* 0x000000ff00057c82 */ /* 0x000fc60008000000 */
[----:B-1----:R-:W-:Y:S05]  /*34d0*/  BRA.U !UP0, `(.L_x_146) ;  /* 0x00000009087c7547 */ /* 0x002fea000b800000 */
[----:B------:R-:W1:Y:S01]  /*34e0*/  LDCU.64 UR8, c[0x0][0x390] ;  /* 0x00007200ff0877ac */ /* 0x000e620008000a00 */
[----:B------:R-:W-:Y:S01]  /*34f0*/  MOV R22, RZ ;  /* 0x000000ff00167202 */ /* 0x000fe20000000f00 */
[----:B------:R-:W-:-:S04]  /*3500*/  ULOP3.LUT UR4, UR6, 0x7ffffffe, URZ, 0xc0, !UPT ;  /* 0x7ffffffe06047892 */ /* 0x000fc8000f8ec0ff */
[----:B------:R-:W-:Y:S02]  /*3510*/  UIADD3 UR7, UPT, UPT, -UR4, URZ, URZ ;  /* 0x000000ff04077290 */ /* 0x000fe4000fffe1ff */
[----:B-1----:R-:W-:-:S04]  /*3520*/  UIADD3 UR5, UP0, UPT, UR8, 0x48, URZ ;  /* 0x0000004808057890 */ /* 0x002fc8000ff1e0ff */
[----:B------:R-:W-:Y:S02]  /*3530*/  UIADD3.X UR6, UPT, UPT, URZ, UR9, URZ, UP0, !UPT ;  /* 0x00000009ff067290 */ /* 0x000fe400087fe4ff */
[----:B------:R-:W-:-:S04]  /*3540*/  MOV R18, UR5 ;  /* 0x0000000500127c02 */ /* 0x000fc80008000f00 */
[----:B------:R-:W-:-:S07]  /*3550*/  MOV R19, UR6 ;  /* 0x0000000600137c02 */ /* 0x000fce0008000f00 */
.L_x_154:
[----:B------:R-:W-:Y:S02]  /*3560*/  MOV R10, R18 ;  /* 0x00000012000a7202 */ /* 0x000fe40000000f00 */
[----:B------:R-:W-:-:S05]  /*3570*/  MOV R11, R19 ;  /* 0x00000013000b7202 */ /* 0x000fca0000000f00 */
[----:B------:R-:W2:Y:S04]  /*3580*/  LDG.E R17, desc[UR10][R10.64+-0x38] ;  /* 0xffffc80a0a117981 */ /* 0x000ea8000c1e1900 */
[----:B------:R-:W3:Y:S04]  /*3590*/  LDG.E R3, desc[UR10][R10.64+-0x3c] ;  /* 0xffffc40a0a037981 */ /* 0x000ee8000c1e1900 */
[----:B------:R-:W4:Y:S01]  /*35a0*/  LDG.E R19, desc[UR10][R10.64+-0x34] ;  /* 0xffffcc0a0a137981 */ /* 0x000f22000c1e1900 */
[----:B------:R-:W-:Y:S01]  /*35b0*/  BSSY.RECONVERGENT B0, `(.L_x_147) ;  /* 0x0000012000007945 */ /* 0x000fe20003800200 */
[----:B--2--5:R-:W-:Y:S01]  /*35c0*/  FADD R17, R12, -R17 ;  /* 0x800000110c117221 */ /* 0x024fe20000000000 */
[----:B---3--:R-:W-:-:S03]  /*35d0*/  FADD R3, R8, -R3 ;  /* 0x8000000308037221 */ /* 0x008fc60000000000 */
[----:B------:R-:W-:Y:S01]  /*35e0*/  FMUL R0, R17, R17 ;  /* 0x0000001111007220 */ /* 0x000fe20000400000 */
[----:B----4-:R-:W-:-:S03]  /*35f0*/  FADD R19, R6, -R19 ;  /* 0x8000001306137221 */ /* 0x010fc60000000000 */
[----:B------:R-:W-:-:S04]  /*3600*/  FFMA R0, R3, R3, R0 ;  /* 0x0000000303007223 */ /* 0x000fc80000000000 */
[----:B------:R-:W-:-:S04]  /*3610*/  FFMA R3, R19, R19, R0 ;  /* 0x0000001313037223 */ /* 0x000fc80000000000 */
[----:B------:R1:W2:Y:S01]  /*3620*/  MUFU.RSQ R14, R3 ;  /* 0x00000003000e7308 */ /* 0x0002a20000001400 */
[----:B------:R-:W-:-:S04]  /*3630*/  IADD3 R0, PT, PT, R3, -0xd000000, RZ ;  /* 0xf300000003007810 */ /* 0x000fc80007ffe0ff */
[----:B------:R-:W-:-:S13]  /*3640*/  ISETP.GT.U32.AND P0, PT, R0, 0x727fffff, PT ;  /* 0x727fffff0000780c */ /* 0x000fda0003f04070 */
[----:B-12---:R-:W-:Y:S05]  /*3650*/  @!P0 BRA `(.L_x_148) ;  /* 0x00000000000c8947 */ /* 0x006fea0003800000 */
[----:B------:R-:W-:-:S07]  /*3660*/  MOV R0, 0x3680 ;  /* 0x0000368000007802 */ /* 0x000fce0000000f00 */
[----:B0-----:R-:W-:Y:S05]  /*3670*/  CALL.REL.NOINC `($__internal_1_$__cuda_sm20_sqrt_rn_f32_slowpath) ;  /* 0x0000002800d87944 */ /* 0x001fea0003c00000 */
[----:B------:R-:W-:Y:S05]  /*3680*/  BRA `(.L_x_149) ;  /* 0x0000000000107947 */ /* 0x000fea0003800000 */
.L_x_148:
[----:B------:R-:W-:Y:S01]  /*3690*/  FMUL.FTZ R28, R3, R14 ;  /* 0x0000000e031c7220 */ /* 0x000fe20000410000 */
[----:B------:R-:W-:-:S03]  /*36a0*/  FMUL.FTZ R0, R14, 0.5 ;  /* 0x3f0000000e007820 */ /* 0x000fc60000410000 */
[----:B------:R-:W-:-:S04]  /*36b0*/  FFMA R3, -R28, R28, R3 ;  /* 0x0000001c1c037223 */ /* 0x000fc80000000103 */
[----:B------:R-:W-:-:S07]  /*36c0*/  FFMA R28, R3, R0, R28 ;  /* 0x00000000031c7223 */ /* 0x000fce000000001c */
.L_x_149:
[----:B------:R-:W-:Y:S05]  /*36d0*/  BSYNC.RECONVERGENT B0 ;  /* 0x0000000000007941 */ /* 0x000fea0003800200 */
.L_x_147:
[----:B------:R-:W2:Y:S04]  /*36e0*/  LDG.E R27, desc[UR10][R10.64+-0x2c] ;  /* 0xffffd40a0a1b7981 */ /* 0x000ea8000c1e1900 */
[----:B------:R-:W3:Y:S04]  /*36f0*/  LDG.E R29, desc[UR10][R10.64+-0x20] ;  /* 0xffffe00a0a1d7981 */ /* 0x000ee8000c1e1900 */
[----:B------:R-:W4:Y:S04]  /*3700*/  LDG.E R3, desc[UR10][R10.64+-0x18] ;  /* 0xffffe80a0a037981 */ /* 0x000f28000c1e1900 */
[----:B------:R-:W5:Y:S04]  /*3710*/  LDG.E R26, desc[UR10][R10.64+-0x24] ;  /* 0xffffdc0a0a1a7981 */ /* 0x000f68000c1e1900 */
[----:B------:R-:W5:Y:S04]  /*3720*/  LDG.E R25, desc[UR10][R10.64+0xc] ;  /* 0x00000c0a0a197981 */ /* 0x000f68000c1e1900 */
[----:B------:R-:W5:Y:S04]  /*3730*/  LDG.E R19, desc[UR10][R10.64+0x8] ;  /* 0x0000080a0a137981 */ /* 0x000f68000c1e1900 */
[----:B------:R-:W5:Y:S04]  /*3740*/  LDG.E R17, desc[UR10][R10.64+0x10] ;  /* 0x0000100a0a117981 */ /* 0x000f68000c1e1900 */
[----:B------:R-:W5:Y:S04]  /*3750*/  LDG.E R14, desc[UR10][R10.64+-0x44] ;  /* 0xffffbc0a0a0e7981 */ /* 0x000f68000c1e1900 */
[----:B------:R-:W5:Y:S01]  /*3760*/  LDG.E R0, desc[UR10][R10.64+-0x10] ;  /* 0xfffff00a0a007981 */ /* 0x000f62000c1e1900 */
[----:B--2---:R-:W-:-:S13]  /*3770*/  FSETP.GT.AND P0, PT, R28, R27, PT ;  /* 0x0000001b1c00720b */ /* 0x004fda0003f04000 */
[----:B------:R-:W2:Y:S01]  /*3780*/  @P0 LDG.E R21, desc[UR10][R10.64+-0x28] ;  /* 0xffffd80a0a150981 */ /* 0x000ea2000c1e1900 */
[----:B---3--:R-:W-:Y:S02]  /*3790*/  ISETP.GE.AND P2, PT, R29, RZ, PT ;  /* 0x000000ff1d00720c */ /* 0x008fe40003f46270 */
[----:B----4-:R-:W-:Y:S02]  /*37a0*/  FSETP.GEU.AND P4, PT, R2, R3, PT ;  /* 0x000000030200720b */ /* 0x010fe40003f8e000 */
[----:B------:R-:W3:Y:S09]  /*37b0*/  LDG.E R3, desc[UR10][R10.64+-0x40] ;  /* 0xffffc00a0a037981 */ /* 0x000ef2000c1e1900 */
[----:B------:R-:W4:Y:S04]  /*37c0*/  @P2 LDG.E R20, desc[UR10][R4.64+0x1a8] ;  /* 0x0001a80a04142981 */ /* 0x000f28000c1e1900 */
[----:B------:R-:W3:Y:S01]  /*37d0*/  @P4 LDG.E R23, desc[UR10][R10.64+-0x14] ;  /* 0xffffec0a0a174981 */ /* 0x000ee2000c1e1900 */
[----:B------:R-:W-:Y:S01]  /*37e0*/  @P0 FADD R28, -R27, R28 ;  /* 0x0000001c1b1c0221 */ /* 0x000fe20000000100 */
[----:B------:R-:W-:-:S02]  /*37f0*/  @P0 MOV R16, 0x3bbb989d ;  /* 0x3bbb989d00100802 */ /* 0x000fc40000000f00 */
[----:B------:R-:W-:Y:S02]  /*3800*/  @P0 MOV R27, 0x437c0000 ;  /* 0x437c0000001b0802 */ /* 0x000fe40000000f00 */
[----:B-----5:R-:W-:Y:S01]  /*3810*/  FSETP.GE.AND P1, PT, R13, R26, PT ;  /* 0x0000001a0d00720b */ /* 0x020fe20003f26000 */
[----:B------:R-:W-:-:S04]  /*3820*/  FADD R25, R12, -R25 ;  /* 0x800000190c197221 */ /* 0x000fc80000000000 */
[----:B------:R-:W-:Y:S01]  /*3830*/  FMUL R25, R25, R25 ;  /* 0x0000001919197220 */ /* 0x000fe20000400000 */
[----:B------:R-:W-:Y:S01]  /*3840*/  FADD R17, R6, -R17 ;  /* 0x8000001106117221 */ /* 0x000fe20000000000 */
[----:B------:R-:W-:Y:S01]  /*3850*/  BSSY.RECONVERGENT B0, `(.L_x_150) ;  /* 0x0000031000007945 */ /* 0x000fe20003800200 */
[----:B--2---:R-:W-:-:S04]  /*3860*/  @P0 FMUL R21, R28, -R21 ;  /* 0x800000151c150220 */ /* 0x004fc80000400000 */
[----:B------:R-:W-:-:S04]  /*3870*/  @P0 FFMA.SAT R16, R21, R16, 0.5 ;  /* 0x3f00000015100423 */ /* 0x000fc80000002010 */
[----:B------:R-:W-:-:S04]  /*3880*/  @P0 FFMA.RM R18, R16, R27, 12582913 ;  /* 0x4b40000110120423 */ /* 0x000fc8000000401b */
[----:B------:R-:W-:-:S04]  /*3890*/  @P0 FADD R16, R18, -12583039 ;  /* 0xcb40007f12100421 */ /* 0x000fc80000000000 */
[----:B------:R-:W-:-:S04]  /*38a0*/  @P0 FFMA R16, R21, 1.4426950216293334961, -R16 ;  /* 0x3fb8aa3b15100823 */ /* 0x000fc80000000810 */
[----:B------:R-:W-:-:S06]  /*38b0*/  @P0 FFMA R21, R21, 1.925963033500011079e-08, R16 ;  /* 0x32a5706015150823 */ /* 0x000fcc0000000010 */
[----:B------:R-:W1:Y:S01]  /*38c0*/  @P0 MUFU.EX2 R21, R21 ;  /* 0x0000001500150308 */ /* 0x000e620000000800 */
[----:B------:R-:W-:Y:S01]  /*38d0*/  HFMA2 R16, -RZ, RZ, 1.875, 0 ;  /* 0x3f800000ff107431 */ /* 0x000fe200000001ff */
[----:B------:R-:W-:Y:S02]  /*38e0*/  @P0 SHF.L.U32 R18, R18, 0x17, RZ ;  /* 0x0000001712120819 */ /* 0x000fe400000006ff */
[----:B----4-:R-:W-:Y:S02]  /*38f0*/  @P2 ISETP.NE.AND P3, PT, R20, R29, PT ;  /* 0x0000001d1400220c */ /* 0x010fe40003f65270 */
[----:B------:R-:W-:Y:S01]  /*3900*/  MOV R20, 0x3f800000 ;  /* 0x3f80000000147802 */ /* 0x000fe20000000f00 */
[----:B-1----:R-:W-:Y:S01]  /*3910*/  @P0 FMUL R16, R18, R21 ;  /* 0x0000001512100220 */ /* 0x002fe20000400000 */
[----:B------:R-:W-:Y:S02]  /*3920*/  HFMA2 R18, -RZ, RZ, 1.875, 0 ;  /* 0x3f800000ff127431 */ /* 0x000fe400000001ff */
[----:B------:R-:W-:-:S02]  /*3930*/  FSEL R21, R20, 0.20000000298023223877, P1 ;  /* 0x3e4ccccd14157808 */ /* 0x000fc40000800000 */
[----:B------:R-:W-:Y:S01]  /*3940*/  @P2 FSEL R18, R20, 0.10000000149011611938, !P3 ;  /* 0x3dcccccd14122808 */ /* 0x000fe20005800000 */
[----:B------:R-:W-:Y:S02]  /*3950*/  FADD R20, R8, -R19 ;  /* 0x8000001308147221 */ /* 0x000fe40000000000 */
[----:B------:R-:W-:Y:S02]  /*3960*/  FMUL R21, R21, R16 ;  /* 0x0000001015157220 */ /* 0x000fe40000400000 */
[----:B------:R-:W-:Y:S02]  /*3970*/  FFMA R20, R20, R20, R25 ;  /* 0x0000001414147223 */ /* 0x000fe40000000019 */
[----:B------:R-:W-:Y:S01]  /*3980*/  FMUL R18, R21, R18 ;  /* 0x0000001215127220 */ /* 0x000fe20000400000 */
[----:B------:R-:W-:Y:S02]  /*3990*/  HFMA2 R19, -RZ, RZ, 1.32421875, -19.203125 ;  /* 0x3d4ccccdff137431 */ /* 0x000fe400000001ff */
[----:B------:R-:W-:Y:S01]  /*39a0*/  FFMA R21, R17, R17, R20 ;  /* 0x0000001111157223 */ /* 0x000fe20000000014 */
[----:B---3--:R-:W-:-:S02]  /*39b0*/  @P4 FSETP.GT.AND P0, PT, R2, R23, PT ;  /* 0x000000170200420b */ /* 0x008fc40003f04000 */
[----:B------:R-:W-:Y:S02]  /*39c0*/  MOV R23, 0x3d4ccccd ;  /* 0x3d4ccccd00177802 */ /* 0x000fe40000000f00 */
[----:B------:R-:W-:Y:S02]  /*39d0*/  IADD3 R16, PT, PT, R21, -0xd000000, RZ ;  /* 0xf300000015107810 */ /* 0x000fe40007ffe0ff */
[----:B------:R-:W-:Y:S02]  /*39e0*/  @P4 FSEL R19, R23, 1, P0 ;  /* 0x3f80000017134808 */ /* 0x000fe40000000000 */
[----:B------:R-:W-:Y:S01]  /*39f0*/  ISETP.GT.U32.AND P0, PT, R16, 0x727fffff, PT ;  /* 0x727fffff1000780c */ /* 0x000fe20003f04070 */
[----:B------:R1:W2:Y:S02]  /*3a00*/  MUFU.RSQ R20, R21 ;  /* 0x0000001500147308 */ /* 0x0002a40000001400 */
[----:B------:R-:W-:Y:S01]  /*3a10*/  FMUL R19, R18, R19 ;  /* 0x0000001312137220 */ /* 0x000fe20000400000 */
[----:B------:R-:W-:-:S03]  /*3a20*/  FADD R17, R0, R3 ;  /* 0x0000000300117221 */ /* 0x000fc60000000000 */
[----:B------:R-:W-:-:S04]  /*3a30*/  FMUL R14, R19, R14 ;  /* 0x0000000e130e7220 */ /* 0x000fc80000400000 */
[-C--:B------:R-:W-:Y:S01]  /*3a40*/  FMUL R16, R43, R14.reuse ;  /* 0x0000000e2b107220 */ /* 0x080fe20000400000 */
[-C--:B------:R-:W-:Y:S01]  /*3a50*/  FMUL R3, R41, R14.reuse ;  /* 0x0000000e29037220 */ /* 0x080fe20000400000 */
[----:B------:R-:W-:Y:S01]  /*3a60*/  FMUL R18, R39, R14 ;  /* 0x0000000e27127220 */ /* 0x000fe20000400000 */
[----:B------:R-:W-:Y:S01]  /*3a70*/  FADD R22, R14, R22 ;  /* 0x000000160e167221 */ /* 0x000fe20000000000 */
[----:B------:R-:W-:Y:S01]  /*3a80*/  FFMA R15, R16, R0, R15 ;  /* 0x00000000100f7223 */ /* 0x000fe2000000000f */
[----:B------:R-:W-:Y:S01]  /*3a90*/  FFMA R7, R0, R3, R7 ;  /* 0x0000000300077223 */ /* 0x000fe20000000007 */
[----:B------:R-:W-:Y:S01]  /*3aa0*/  FFMA R9, R18, R17, R9 ;  /* 0x0000001112097223 */ /* 0x000fe20000000009 */
[----:B-12---:R-:W-:Y:S06]  /*3ab0*/  @!P0 BRA `(.L_x_151) ;  /* 0x0000000000188947 */ /* 0x006fec0003800000 */
[----:B------:R-:W-:Y:S01]  /*3ac0*/  BSSY.RECONVERGENT B1, `(.L_x_152) ;  /* 0x0000004000017945 */ /* 0x000fe20003800200 */
[----:B------:R-:W-:Y:S02]  /*3ad0*/  MOV R3, R21 ;  /* 0x0000001500037202 */ /* 0x000fe40000000f00 */
[----:B------:R-:W-:-:S07]  /*3ae0*/  MOV R0, 0x3b00 ;  /* 0x00003b0000007802 */ /* 0x000fce0000000f00 */
[----:B0-----:R-:W-:Y:S05]  /*3af0*/  CALL.REL.NOINC `($__internal_1_$__cuda_sm20_sqrt_rn_f32_slowpath) ;  /* 0x0000002400b87944 */ /* 0x001fea0003c00000 */
[----:B------:R-:W-:Y:S05]  /*3b00*/  BSYNC.RECONVERGENT B1 ;  /* 0x0000000000017941 */ /* 0x000fea0003800200 */
.L_x_152:
[----:B------:R-:W-:Y:S05]  /*3b10*/  BRA `(.L_x_153) ;  /* 0x0000000000107947 */ /* 0x000fea0003800000 */
.L_x_151:
[----:B------:R-:W-:Y:S01]  /*3b20*/  FMUL.FTZ R28, R21, R20 ;  /* 0x00000014151c7220 */ /* 0x000fe20000410000 */
[----:B------:R-:W-:-:S03]  /*3b30*/  FMUL.FTZ R0, R20, 0.5 ;  /* 0x3f00000014007820 */ /* 0x000fc60000410000 */
[----:B------:R-:W-:-:S04]  /*3b40*/  FFMA R3, -R28, R28, R21 ;  /* 0x0000001c1c037223 */ /* 0x000fc80000000115 */
[----:B------:R-:W-:-:S07]  /*3b50*/  FFMA R28, R3, R0, R28 ;  /* 0x00000000031c7223 */ /* 0x000fce000000001c */
.L_x_153:
[----:B------:R-:W-:Y:S05]  /*3b60*/  BSYNC.RECONVERGENT B0 ;  /* 0x0000000000007941 */ /* 0x000fea0003800200 */
.L_x_150:
[----:B------:R-:W2:Y:S04]  /*3b70*/  LDG.E R23, desc[UR10][R10.64+0x18] ;  /* 0x0000180a0a177981 */ /* 0x000ea8000c1e1900 */
[----:B------:R-:W3:Y:S04]  /*3b80*/  LDG.E R26, desc[UR10][R10.64+0x24] ;  /* 0x0000240a0a1a7981 */ /* 0x000ee8000c1e1900 */
[----:B------:R-:W4:Y:S04]  /*3b90*/  LDG.E R3, desc[UR10][R10.64+0x2c] ;  /* 0x00002c0a0a037981 */ /* 0x000f28000c1e1900 */
        /* <DEDUP_REMOVED lines=13> */
[----:B-----5:R-:W-:Y:S02]  /*3c70*/  FSETP.GE.AND P0, PT, R13, R20, PT ;  /* 0x000000140d00720b */ /* 0x020fe40003f06000 */
[----:B------:R-:W-:Y:S01]  /*3c80*/  MOV R20, 0x3f800000 ;  /* 0x3f80000000147802 */ /* 0x000fe20000000f00 */
[----:B------:R-:W-:-:S04]  /*3c90*/  UIADD3 UR7, UPT, UPT, UR7, 0x2, URZ ;  /* 0x0000000207077890 */ /* 0x000fc8000fffe0ff */
[----:B------:R-:W-:Y:S01]  /*3ca0*/  UISETP.NE.AND UP0, UPT, UR7, URZ, UPT ;  /* 0x000000ff0700728c */ /* 0x000fe2000bf05270 */
        /* <DEDUP_REMOVED lines=9> */
[----:B----4-:R-:W-:Y:S01]  /*3d40*/  @P2 ISETP.NE.AND P3, PT, R19, R26, PT ;  /* 0x0000001a1300220c */ /* 0x010fe20003f65270 */
[----:B------:R-:W-:Y:S01]  /*3d50*/  HFMA2 R19, -RZ, RZ, 1.875, 0 ;  /* 0x3f800000ff137431 */ /* 0x000fe200000001ff */
[----:B------:R-:W-:Y:S02]  /*3d60*/  FSEL R23, R20, 0.20000000298023223877, P0 ;  /* 0x3e4ccccd14177808 */ /* 0x000fe40000000000 */
[----:B---3--:R-:W-:Y:S02]  /*3d70*/  @P4 FSETP.GT.AND P0, PT, R2, R21, PT ;  /* 0x000000150200420b */ /* 0x008fe40003f04000 */
[----:B------:R-:W-:Y:S01]  /*3d80*/  @P2 FSEL R19, R20, 0.10000000149011611938, !P3 ;  /* 0x3dcccccd14132808 */ /* 0x000fe20005800000 */
[----:B-1----:R-:W-:Y:S01]  /*3d90*/  @P1 FMUL R16, R18, R17 ;  /* 0x0000001112101220 */ /* 0x002fe20000400000 */
[----:B------:R-:W-:Y:S01]  /*3da0*/  HFMA2 R17, -RZ, RZ, 1.32421875, -19.203125 ;  /* 0x3d4ccccdff117431 */ /* 0x000fe200000001ff */
[----:B------:R-:W-:-:S02]  /*3db0*/  MOV R18, 0x3d4ccccd ;  /* 0x3d4ccccd00127802 */ /* 0x000fc40000000f00 */
[----:B------:R-:W-:Y:S02]  /*3dc0*/  FMUL R16, R23, R16 ;  /* 0x0000001017107220 */ /* 0x000fe40000400000 */
[----:B------:R-:W-:Y:S02]  /*3dd0*/  @P4 FSEL R17, R18, 1, P0 ;  /* 0x3f80000012114808 */ /* 0x000fe40000000000 */
[----:B------:R-:W-:Y:S01]  /*3de0*/  FMUL R16, R16, R19 ;  /* 0x0000001310107220 */ /* 0x000fe20000400000 */
[----:B------:R-:W-:-:S03]  /*3df0*/  IADD3 R18, P0, PT, R10, 0x88, RZ ;  /* 0x000000880a127810 */ /* 0x000fc60007f1e0ff */
[----:B------:R-:W-:Y:S01]  /*3e00*/  FMUL R17, R16, R17 ;  /* 0x0000001110117220 */ /* 0x000fe20000400000 */
[----:B------:R-:W-:-:S03]  /*3e10*/  IADD3.X R19, PT, PT, RZ, R11, RZ, P0, !PT ;  /* 0x0000000bff137210 */ /* 0x000fc600007fe4ff */
[----:B------:R-:W-:Y:S01]  /*3e20*/  FMUL R14, R17, R14 ;  /* 0x0000000e110e7220 */ /* 0x000fe20000400000 */
[----:B------:R-:W-:-:S03]  /*3e30*/  FADD R11, R0, R3 ;  /* 0x00000003000b7221 */ /* 0x000fc60000000000 */
[-C--:B------:R-:W-:Y:S01]  /*3e40*/  FMUL R10, R43, R14.reuse ;  /* 0x0000000e2b0a7220 */ /* 0x080fe20000400000 */
[-C--:B------:R-:W-:Y:S01]  /*3e50*/  FMUL R3, R41, R14.reuse ;  /* 0x0000000e29037220 */ /* 0x080fe20000400000 */
[----:B------:R-:W-:Y:S01]  /*3e60*/  FMUL R16, R39, R14 ;  /* 0x0000000e27107220 */ /* 0x000fe20000400000 */
[----:B------:R-:W-:Y:S01]  /*3e70*/  FADD R22, R22, R14 ;  /* 0x0000000e16167221 */ /* 0x000fe20000000000 */
[----:B------:R-:W-:Y:S01]  /*3e80*/  FFMA R15, R10, R0, R15 ;  /* 0x000000000a0f7223 */ /* 0x000fe2000000000f */
[----:B------:R-:W-:Y:S01]  /*3e90*/  FFMA R7, R0, R3, R7 ;  /* 0x0000000300077223 */ /* 0x000fe20000000007 */
[----:B------:R-:W-:Y:S01]  /*3ea0*/  FFMA R9, R16, R11, R9 ;  /* 0x0000000b10097223 */ /* 0x000fe20000000009 */
[----:B------:R-:W-:Y:S06]  /*3eb0*/  BRA.U UP0, `(.L_x_154) ;  /* 0xfffffff500a87547 */ /* 0x000fec000b83ffff */
[----:B------:R-:W-:-:S05]  /*3ec0*/  UMOV UR5, URZ ;  /* 0x000000ff00057c82 */ /* 0x000fca0008000000 */
.L_x_146:
[----:B------:R-:W1:Y:S02]  /*3ed0*/  LDCU UR6, c[0x0][0x3a0] ;  /* 0x00007400ff0677ac */ /* 0x000e640008000800 */
[----:B-1----:R-:W-:-:S04]  /*3ee0*/  ULOP3.LUT UR6, UR6, 0x1, URZ, 0xc0, !UPT ;  /* 0x0000000106067892 */ /* 0x002fc8000f8ec0ff */
[----:B------:R-:W-:-:S09]  /*3ef0*/  UISETP.NE.U32.AND UP0, UPT, UR6, 0x1, UPT ;  /* 0x000000010600788c */ /* 0x000fd2000bf05070 */
[----:B------:R-:W-:Y:S05]  /*3f00*/  BRA.U UP0, `(.L_x_145) ;  /* 0x0000000500347547 */ /* 0x000fea000b800000 */
[----:B------:R-:W1:Y:S01]  /*3f10*/  LDCU.64 UR6, c[0x0][0x390] ;  /* 0x00007200ff0677ac */ /* 0x000e620008000a00 */
[----:B------:R-:W-:Y:S02]  /*3f20*/  UIMAD UR8, UR5, 0x44, URZ ;  /* 0x00000044050878a4 */ /* 0x000fe4000f8e02ff */
[----:B-1----:R-:W-:-:S04]  /*3f30*/  UIMAD.WIDE.U32 UR4, UR4, 0x44, UR6 ;  /* 0x00000044040478a5 */ /* 0x002fc8000f8e0006 */
[----:B------:R-:W-:Y:S02]  /*3f40*/  UIADD3 UR8, UPT, UPT, UR5, UR8, URZ ;  /* 0x0000000805087290 */ /* 0x000fe4000fffe0ff */
[----:B------:R-:W-:Y:S02]  /*3f50*/  MOV R11, UR5 ;  /* 0x00000005000b7c02 */ /* 0x000fe40008000f00 */
[----:B------:R-:W-:Y:S02]  /*3f60*/  MOV R10, UR4 ;  /* 0x00000004000a7c02 */ /* 0x000fe40008000f00 */
[----:B------:R-:W-:-:S05]  /*3f70*/  MOV R11, UR8 ;  /* 0x00000008000b7c02 */ /* 0x000fca0008000f00 */
        /* <DEDUP_REMOVED lines=17> */
.L_x_156:
[----:B------:R-:W-:Y:S01]  /*4090*/  FMUL.FTZ R28, R3, R6 ;  /* 0x00000006031c7220 */ /* 0x000fe20000410000 */
[----:B------:R-:W-:-:S03]  /*40a0*/  FMUL.FTZ R0, R6, 0.5 ;  /* 0x3f00000006007820 */ /* 0x000fc60000410000 */
[----:B------:R-:W-:-:S04]  /*40b0*/  FFMA R3, -R28, R28, R3 ;  /* 0x0000001c1c037223 */ /* 0x000fc80000000103 */
[----:B------:R-:W-:-:S07]  /*40c0*/  FFMA R28, R3, R0, R28 ;  /* 0x00000000031c7223 */ /* 0x000fce000000001c */
.L_x_157:
[----:B------:R-:W-:Y:S05]  /*40d0*/  BSYNC.RECONVERGENT B0 ;  /* 0x0000000000007941 */ /* 0x000fea0003800200 */
.L_x_155:
[----:B------:R-:W2:Y:S04]  /*40e0*/  LDG.E R25, desc[UR10][R10.64+0x1c] ;  /* 0x00001c0a0a197981 */ /* 0x000ea8000c1e1900 */
[----:B------:R-:W3:Y:S04]  /*40f0*/  LDG.E R27, desc[UR10][R10.64+0x28] ;  /* 0x0000280a0a1b7981 */ /* 0x000ee8000c1e1900 */
[----:B------:R-:W4:Y:S04]  /*4100*/  LDG.E R17, desc[UR10][R10.64+0x30] ;  /* 0x0000300a0a117981 */ /* 0x000f28000c1e1900 */
[----:B------:R-:W5:Y:S04]  /*4110*/  LDG.E R14, desc[UR10][R10.64+0x24] ;  /* 0x0000240a0a0e7981 */ /* 0x000f68000c1e1900 */
[----:B------:R-:W5:Y:S04]  /*4120*/  LDG.E R21, desc[UR10][R10.64+0x4] ;  /* 0x0000040a0a157981 */ /* 0x000f68000c1e1900 */
[----:B------:R-:W5:Y:S04]  /*4130*/  LDG.E R0, desc[UR10][R10.64+0x38] ;  /* 0x0000380a0a007981 */ /* 0x000f68000c1e1900 */
[----:B------:R-:W5:Y:S01]  /*4140*/  LDG.E R23, desc[UR10][R10.64+0x8] ;  /* 0x0000080a0a177981 */ /* 0x000f62000c1e1900 */
[----:B--2---:R-:W-:-:S13]  /*4150*/  FSETP.GT.AND P1, PT, R28, R25, PT ;  /* 0x000000191c00720b */ /* 0x004fda0003f24000 */
[----:B------:R-:W2:Y:S01]  /*4160*/  @P1 LDG.E R3, desc[UR10][R10.64+0x20] ;  /* 0x0000200a0a031981 */ /* 0x000ea2000c1e1900 */
[----:B---3--:R-:W-:Y:S02]  /*4170*/  ISETP.GE.AND P2, PT, R27, RZ, PT ;  /* 0x000000ff1b00720c */ /* 0x008fe40003f46270 */
[----:B----4-:R-:W-:-:S11]  /*4180*/  FSETP.GEU.AND P4, PT, R2, R17, PT ;  /* 0x000000110200720b */ /* 0x010fd60003f8e000 */
[----:B------:R-:W3:Y:S04]  /*4190*/  @P2 LDG.E R12, desc[UR10][R4.64+0x1a8] ;  /* 0x0001a80a040c2981 */ /* 0x000ee8000c1e1900 */
[----:B------:R1:W4:Y:S01]  /*41a0*/  @P4 LDG.E R19, desc[UR10][R10.64+0x34] ;  /* 0x0000340a0a134981 */ /* 0x000322000c1e1900 */
[----:B------:R-:W-:Y:S01]  /*41b0*/  @P1 FADD R28, -R25, R28 ;  /* 0x0000001c191c1221 */ /* 0x000fe20000000100 */
[----:B------:R-:W-:Y:S02]  /*41c0*/  @P1 MOV R6, 0x3bbb989d ;  /* 0x3bbb989d00061802 */ /* 0x000fe40000000f00 */
[----:B------:R-:W-:Y:S02]  /*41d0*/  @P1 MOV R17, 0x437c0000 ;  /* 0x437c000000111802 */ /* 0x000fe40000000f00 */
[----:B-----5:R-:W-:-:S02]  /*41e0*/  FSETP.GE.AND P0, PT, R13, R14, PT ;  /* 0x0000000e0d00720b */ /* 0x020fc40003f06000 */
[----:B-1----:R-:W-:Y:S01]  /*41f0*/  MOV R11, 0x3f800000 ;  /* 0x3f800000000b7802 */ /* 0x002fe20000000f00 */
[----:B------:R-:W-:Y:S02]  /*4200*/  HFMA2 R10, -RZ, RZ, 1.875, 0 ;  /* 0x3f800000ff0a7431 */ /* 0x000fe400000001ff */
[----:B------:R-:W-:Y:S01]  /*4210*/  FADD R23, R0, R23 ;  /* 0x0000001700177221 */ /* 0x000fe20000000000 */
[----:B--2---:R-:W-:-:S04]  /*4220*/  @P1 FMUL R3, R28, -R3 ;  /* 0x800000031c031220 */ /* 0x004fc80000400000 */
[----:B------:R-:W-:-:S04]  /*4230*/  @P1 FFMA.SAT R6, R3, R6, 0.5 ;  /* 0x3f00000003061423 */ /* 0x000fc80000002006 */
[----:B------:R-:W-:-:S04]  /*4240*/  @P1 FFMA.RM R6, R6, R17, 12582913 ;  /* 0x4b40000106061423 */ /* 0x000fc80000004011 */
[----:B------:R-:W-:-:S04]  /*4250*/  @P1 FADD R8, R6, -12583039 ;  /* 0xcb40007f06081421 */ /* 0x000fc80000000000 */
[----:B------:R-:W-:-:S04]  /*4260*/  @P1 FFMA R8, R3, 1.4426950216293334961, -R8 ;  /* 0x3fb8aa3b03081823 */ /* 0x000fc80000000808 */
[----:B------:R-:W-:-:S04]  /*4270*/  @P1 FFMA R8, R3, 1.925963033500011079e-08, R8 ;  /* 0x32a5706003081823 */ /* 0x000fc80000000008 */
[----:B------:R1:W2:Y:S01]  /*4280*/  @P1 MUFU.EX2 R17, R8 ;  /* 0x0000000800111308 */ /* 0x0002a20000000800 */
[----:B------:R-:W-:Y:S01]  /*4290*/  HFMA2 R3, -RZ, RZ, 1.875, 0 ;  /* 0x3f800000ff037431 */ /* 0x000fe200000001ff */
[----:B------:R-:W-:Y:S02]  /*42a0*/  @P1 SHF.L.U32 R6, R6, 0x17, RZ ;  /* 0x0000001706061819 */ /* 0x000fe400000006ff */
[----:B---3--:R-:W-:-:S04]  /*42b0*/  @P2 ISETP.NE.AND P3, PT, R12, R27, PT ;  /* 0x0000001b0c00220c */ /* 0x008fc80003f65270 */
[C---:B------:R-:W-:Y:S02]  /*42c0*/  @P2 FSEL R10, R11.reuse, 0.10000000149011611938, !P3 ;  /* 0x3dcccccd0b0a2808 */ /* 0x040fe40005800000 */
[----:B-1----:R-:W-:Y:S01]  /*42d0*/  MOV R8, 0x3d4ccccd ;  /* 0x3d4ccccd00087802 */ /* 0x002fe20000000f00 */
[----:B--2---:R-:W-:Y:S01]  /*42e0*/  @P1 FMUL R3, R6, R17 ;  /* 0x0000001106031220 */ /* 0x004fe20000400000 */
[----:B------:R-:W-:Y:S02]  /*42f0*/  FSEL R6, R11, 0.20000000298023223877, P0 ;  /* 0x3e4ccccd0b067808 */ /* 0x000fe40000000000 */
[----:B----4-:R-:W-:Y:S01]  /*4300*/  @P4 FSETP.GT.AND P0, PT, R2, R19, PT ;  /* 0x000000130200420b */ /* 0x010fe20003f04000 */
[----:B------:R-:W-:Y:S02]  /*4310*/  HFMA2 R2, -RZ, RZ, 1.32421875, -19.203125 ;  /* 0x3d4ccccdff027431 */ /* 0x000fe400000001ff */
[----:B------:R-:W-:Y:S01]  /*4320*/  FMUL R3, R6, R3 ;  /* 0x0000000306037220 */ /* 0x000fe20000400000 */
[----:B------:R-:W-:-:S03]  /*4330*/  @P4 FSEL R2, R8, 1, P0 ;  /* 0x3f80000008024808 */ /* 0x000fc60000000000 */
[----:B------:R-:W-:-:S04]  /*4340*/  FMUL R3, R3, R10 ;  /* 0x0000000a03037220 */ /* 0x000fc80000400000 */
[----:B------:R-:W-:-:S04]  /*4350*/  FMUL R2, R3, R2 ;  /* 0x0000000203027220 */ /* 0x000fc80000400000 */
[----:B------:R-:W-:-:S04]  /*4360*/  FMUL R2, R2, R21 ;  /* 0x0000001502027220 */ /* 0x000fc80000400000 */
[-C--:B------:R-:W-:Y:S01]  /*4370*/  FMUL R6, R43, R2.reuse ;  /* 0x000000022b067220 */ /* 0x080fe20000400000 */
[-C--:B------:R-:W-:Y:S01]  /*4380*/  FMUL R3, R41, R2.reuse ;  /* 0x0000000229037220 */ /* 0x080fe20000400000 */
[----:B------:R-:W-:Y:S01]  /*4390*/  FMUL R8, R39, R2 ;  /* 0x0000000227087220 */ /* 0x000fe20000400000 */
[----:B------:R-:W-:Y:S01]  /*43a0*/  FADD R22, R22, R2 ;  /* 0x0000000216167221 */ /* 0x000fe20000000000 */
[----:B------:R-:W-:Y:S01]  /*43b0*/  FFMA R15, R6, R0, R15 ;  /* 0x00000000060f7223 */ /* 0x000fe2000000000f */
[----:B------:R-:W-:Y:S01]  /*43c0*/  FFMA R7, R0, R3, R7 ;  /* 0x0000000300077223 */ /* 0x000fe20000000007 */
[----:B------:R-:W-:-:S07]  /*43d0*/  FFMA R9, R8, R23, R9 ;  /* 0x0000001708097223 */ /* 0x000fce0000000009 */
.L_x_145:
[----:B------:R-:W-:Y:S01]  /*43e0*/  FSETP.GT.AND P0, PT, R22, 0.0010000000474974513054, PT ;  /* 0x3a83126f1600780b */ /* 0x000fe20003f04000 */
[----:B------:R-:W-:-:S12]  /*43f0*/  BSSY.RECONVERGENT B2, `(.L_x_158) ;  /* 0x0000030000027945 */ /* 0x000fd80003800200 */
[----:B------:R-:W-:Y:S05]  /*4400*/  @!P0 BRA `(.L_x_159) ;  /* 0x0000000000b88947 */ /* 0x000fea0003800000 */
[----:B------:R-:W1:Y:S01]  /*4410*/  MUFU.RCP R3, R22 ;  /* 0x0000001600037308 */ /* 0x000e620000001000 */
[----:B------:R-:W-:Y:S07]  /*4420*/  BSSY.RECONVERGENT B3, `(.L_x_160) ;  /* 0x000000d000037945 */ /* 0x000fee0003800200 */
[----:B------:R-:W2:Y:S01]  /*4430*/  FCHK P0, R15, R22 ;  /* 0x000000160f007302 */ /* 0x000ea20000000000 */
[----:B-1----:R-:W-:-:S04]  /*4440*/  FFMA R0, R3, -R22, 1 ;  /* 0x3f80000003007423 */ /* 0x002fc80000000816 */
[----:B------:R-:W-:-:S04]  /*4450*/  FFMA R0, R3, R0, R3 ;  /* 0x0000000003007223 */ /* 0x000fc80000000003 */
[----:B-----5:R-:W-:-:S04]  /*4460*/  FFMA R2, R0, R15, RZ ;  /* 0x0000000f00027223 */ /* 0x020fc800000000ff */
[----:B------:R-:W-:-:S04]  /*4470*/  FFMA R3, R2, -R22, R15 ;  /* 0x8000001602037223 */ /* 0x000fc8000000000f */
[----:B------:R-:W-:Y:S01]  /*4480*/  FFMA R43, R0, R3, R2 ;  /* 0x00000003002b7223 */ /* 0x000fe20000000002 */
[----:B--2---:R-:W-:Y:S06]  /*4490*/  @!P0 BRA `(.L_x_161) ;  /* 0x0000000000148947 */ /* 0x004fec0003800000 */
[----:B------:R-:W-:Y:S02]  /*44a0*/  MOV R0, R15 ;  /* 0x0000000f00007202 */ /* 0x000fe40000000f00 */
[----:B------:R-:W-:Y:S02]  /*44b0*/  MOV R3, R22 ;  /* 0x0000001600037202 */ /* 0x000fe40000000f00 */
[----:B------:R-:W-:-:S07]  /*44c0*/  MOV R26, 0x44e0 ;  /* 0x000044e0001a7802 */ /* 0x000fce0000000f00 */
[----:B0-----:R-:W-:Y:S05]  /*44d0*/  CALL.REL.NOINC `($__internal_2_$__cuda_sm3x_div_rn_noftz_f32_slowpath) ;  /* 0x0000001c00987944 */ /* 0x001fea0003c00000 */
[----:B------:R-:W-:-:S07]  /*44e0*/  MOV R43, R0 ;  /* 0x00000000002b7202 */ /* 0x000fce0000000f00 */
.L_x_161:
[----:B------:R-:W-:Y:S05]  /*44f0*/  BSYNC.RECONVERGENT B3 ;  /* 0x0000000000037941 */ /* 0x000fea0003800200 */
.L_x_160:
[----:B------:R-:W1:Y:S01]  /*4500*/  MUFU.RCP R3, R22 ;  /* 0x0000001600037308 */ /* 0x000e620000001000 */
[----:B------:R-:W-:Y:S07]  /*4510*/  BSSY.RECONVERGENT B3, `(.L_x_162) ;  /* 0x000000d000037945 */ /* 0x000fee0003800200 */
        /* <DEDUP_REMOVED lines=12> */
.L_x_163:
[----:B------:R-:W-:Y:S05]  /*45e0*/  BSYNC.RECONVERGENT B3 ;  /* 0x0000000000037941 */ /* 0x000fea0003800200 */
.L_x_162:
        /* <DEDUP_REMOVED lines=13> */
.L_x_165:
[----:B------:R-:W-:Y:S05]  /*46c0*/  BSYNC.RECONVERGENT B3 ;  /* 0x0000000000037941 */ /* 0x000fea0003800200 */
.L_x_164:
[----:B------:R-:W-:Y:S01]  /*46d0*/  HFMA2 R37, -RZ, RZ, 0, 0 ;  /* 0x00000000ff257431 */ /* 0x000fe200000001ff */
[----:B------:R-:W-:-:S07]  /*46e0*/  MOV R39, R0 ;  /* 0x0000000000277202 */ /* 0x000fce0000000f00 */
.L_x_159:
[----:B------:R-:W-:Y:S05]  /*46f0*/  BSYNC.RECONVERGENT B2 ;  /* 0x0000000000027941 */ /* 0x000fea0003800200 */
.L_x_158:
[----:B------:R-:W2:Y:S04]  /*4700*/  LDG.E R35, desc[UR10][R4.64+0x34] ;  /* 0x0000340a04237981 */ /* 0x000ea8000c1e1900 */
[----:B------:R-:W2:Y:S04]  /*4710*/  LDG.E R20, desc[UR10][R4.64+0x44] ;  /* 0x0000440a04147981 */ /* 0x000ea8000c1e1900 */
[----:B------:R-:W3:Y:S04]  /*4720*/  LDG.E R33, desc[UR10][R4.64+0x30] ;  /* 0x0000300a04217981 */ /* 0x000ee8000c1e1900 */
[----:B------:R-:W3:Y:S04]  /*4730*/  LDG.E R18, desc[UR10][R4.64+0x40] ;  /* 0x0000400a04127981 */ /* 0x000ee8000c1e1900 */
[----:B------:R-:W4:Y:S04]  /*4740*/  LDG.E R31, desc[UR10][R4.64+0x38] ;  /* 0x0000380a041f7981 */ /* 0x000f28000c1e1900 */
[----:B------:R-:W4:Y:S01]  /*4750*/  LDG.E R16, desc[UR10][R4.64+0x48] ;  /* 0x0000480a04107981 */ /* 0x000f22000c1e1900 */
[----:B------:R-:W-:Y:S01]  /*4760*/  BSSY.RECONVERGENT B0, `(.L_x_166) ;  /* 0x0000012000007945 */ /* 0x000fe20003800200 */
[----:B--2--5:R-:W-:-:S04]  /*4770*/  FADD R2, R35, -R20 ;  /* 0x8000001423027221 */ /* 0x024fc80000000000 */
[----:B------:R-:W-:Y:S01]  /*4780*/  FMUL R3, R2, R2 ;  /* 0x0000000202037220 */ /* 0x000fe20000400000 */
[----:B---3--:R-:W-:-:S04]  /*4790*/  FADD R0, R33, -R18 ;  /* 0x8000001221007221 */ /* 0x008fc80000000000 */
[----:B------:R-:W-:Y:S01]  /*47a0*/  FFMA R3, R0, R0, R3 ;  /* 0x0000000000037223 */ /* 0x000fe20000000003 */
[----:B----4-:R-:W-:-:S04]  /*47b0*/  FADD R2, R31, -R16 ;  /* 0x800000101f027221 */ /* 0x010fc80000000000 */
        /* <DEDUP_REMOVED lines=8> */
.L_x_167:
[----:B------:R-:W-:Y:S01]  /*4840*/  FMUL.FTZ R28, R3, R0 ;  /* 0x00000000031c7220 */ /* 0x000fe20000410000 */
[----:B------:R-:W-:-:S03]  /*4850*/  FMUL.FTZ R0, R0, 0.5 ;  /* 0x3f00000000007820 */ /* 0x000fc60000410000 */
[----:B------:R-:W-:-:S04]  /*4860*/  FFMA R3, -R28, R28, R3 ;  /* 0x0000001c1c037223 */ /* 0x000fc80000000103 */
[----:B------:R-:W-:-:S07]  /*4870*/  FFMA R28, R3, R0, R28 ;  /* 0x00000000031c7223 */ /* 0x000fce000000001c */
.L_x_168:
[----:B------:R-:W-:Y:S05]  /*4880*/  BSYNC.RECONVERGENT B0 ;  /* 0x0000000000007941 */ /* 0x000fea0003800200 */
.L_x_166:
[----:B------:R-:W2:Y:S04]  /*4890*/  LDG.E R29, desc[UR10][R4.64+0x54] ;  /* 0x0000540a041d7981 */ /* 0x000ea8000c1e1900 */
[----:B------:R-:W3:Y:S04]  /*48a0*/  LDG.E R27, desc[UR10][R4.64+0x50] ;  /* 0x0000500a041b7981 */ /* 0x000ee8000c1e1900 */
[----:B------:R-:W4:Y:S01]  /*48b0*/  LDG.E R25, desc[UR10][R4.64+0x58] ;  /* 0x0000580a04197981 */ /* 0x000f22000c1e1900 */
[----:B------:R-:W-:Y:S01]  /*48c0*/  BSSY.RECONVERGENT B0, `(.L_x_169) ;  /* 0x0000013000007945 */ /* 0x000fe20003800200 */
[----:B--2---:R-:W-:Y:S01]  /*48d0*/  FADD R2, R20, -R29 ;  /* 0x8000001d14027221 */ /* 0x004fe20000000000 */
[----:B---3--:R-:W-:-:S03]  /*48e0*/  FADD R0, R18, -R27 ;  /* 0x8000001b12007221 */ /* 0x008fc60000000000 */
[----:B------:R-:W-:Y:S01]  /*48f0*/  FMUL R3, R2, R2 ;  /* 0x0000000202037220 */ /* 0x000fe20000400000 */
[----:B----4-:R-:W-:-:S03]  /*4900*/  FADD R2, R16, -R25 ;  /* 0x8000001910027221 */ /* 0x010fc60000000000 */
[----:B------:R-:W-:-:S04]  /*4910*/  FFMA R3, R0, R0, R3 ;  /* 0x0000000000037223 */ /* 0x000fc80000000003 */
[----:B------:R-:W-:-:S04]  /*4920*/  FFMA R3, R2, R2, R3 ;  /* 0x0000000202037223 */ /* 0x000fc80000000003 */
[----:B------:R1:W2:Y:S01]  /*4930*/  MUFU.RSQ R0, R3 ;  /* 0x0000000300007308 */ /* 0x0002a20000001400 */
[----:B------:R-:W-:-:S04]  /*4940*/  IADD3 R2, PT, PT, R3, -0xd000000, RZ ;  /* 0xf300000003027810 */ /* 0x000fc80007ffe0ff */
[----:B------:R-:W-:Y:S01]  /*4950*/  ISETP.GT.U32.AND P0, PT, R2, 0x727fffff, PT ;  /* 0x727fffff0200780c */ /* 0x000fe20003f04070 */
[----:B------:R-:W-:-:S12]  /*4960*/  FADD R2, RZ, R28 ;  /* 0x0000001cff027221 */ /* 0x000fd80000000000 */
[----:B-12---:R-:W-:Y:S05]  /*4970*/  @!P0 BRA `(.L_x_170) ;  /* 0x00000000000c8947 */ /* 0x006fea0003800000 */
[----:B------:R-:W-:-:S07]  /*4980*/  MOV R0, 0x49a0 ;  /* 0x000049a000007802 */ /* 0x000fce0000000f00 */
[----:B0-----:R-:W-:Y:S05]  /*4990*/  CALL.REL.NOINC `($__internal_1_$__cuda_sm20_sqrt_rn_f32_slowpath) ;  /* 0x0000001800107944 */ /* 0x001fea0003c00000 */
[----:B------:R-:W-:Y:S05]  /*49a0*/  BRA `(.L_x_171) ;  /* 0x0000000000107947 */ /* 0x000fea0003800000 */
.L_x_170:
[----:B------:R-:W-:Y:S01]  /*49b0*/  FMUL.FTZ R28, R3, R0 ;  /* 0x00000000031c7220 */ /* 0x000fe20000410000 */
[----:B------:R-:W-:-:S03]  /*49c0*/  FMUL.FTZ R0, R0, 0.5 ;  /* 0x3f00000000007820 */ /* 0x000fc60000410000 */
[----:B------:R-:W-:-:S04]  /*49d0*/  FFMA R3, -R28, R28, R3 ;  /* 0x0000001c1c037223 */ /* 0x000fc80000000103 */
[----:B------:R-:W-:-:S07]  /*49e0*/  FFMA R28, R3, R0, R28 ;  /* 0x00000000031c7223 */ /* 0x000fce000000001c */
.L_x_171:
[----:B------:R-:W-:Y:S05]  /*49f0*/  BSYNC.RECONVERGENT B0 ;  /* 0x0000000000007941 */ /* 0x000fea0003800200 */
.L_x_169:
[----:B------:R-:W2:Y:S04]  /*4a00*/  LDG.E R14, desc[UR10][R4.64+0x64] ;  /* 0x0000640a040e7981 */ /* 0x000ea8000c1e1900 */
[----:B------:R-:W3:Y:S04]  /*4a10*/  LDG.E R12, desc[UR10][R4.64+0x60] ;  /* 0x0000600a040c7981 */ /* 0x000ee8000c1e1900 */
[----:B------:R-:W4:Y:S01]  /*4a20*/  LDG.E R10, desc[UR10][R4.64+0x68] ;  /* 0x0000680a040a7981 */ /* 0x000f22000c1e1900 */
[----:B------:R-:W-:Y:S01]  /*4a30*/  BSSY.RECONVERGENT B0, `(.L_x_172) ;  /* 0x0000013000007945 */ /* 0x000fe20003800200 */
[----:B------:R-:W-:Y:S01]  /*4a40*/  FADD R2, R2, R28 ;  /* 0x0000001c02027221 */ /* 0x000fe20000000000 */
        /* <DEDUP_REMOVED lines=13> */
.L_x_173:
[----:B------:R-:W-:Y:S01]  /*4b20*/  FMUL.FTZ R28, R3, R0 ;  /* 0x00000000031c7220 */ /* 0x000fe20000410000 */
[----:B------:R-:W-:-:S03]  /*4b30*/  FMUL.FTZ R0, R0, 0.5 ;  /* 0x3f00000000007820 */ /* 0x000fc60000410000 */
[----:B------:R-:W-:-:S04]  /*4b40*/  FFMA R3, -R28, R28, R3 ;  /* 0x0000001c1c037223 */ /* 0x000fc80000000103 */
[----:B------:R-:W-:-:S07]  /*4b50*/  FFMA R28, R3, R0, R28 ;  /* 0x00000000031c7223 */ /* 0x000fce000000001c */
.L_x_174:
[----:B------:R-:W-:Y:S05]  /*4b60*/  BSYNC.RECONVERGENT B0 ;  /* 0x0000000000007941 */ /* 0x000fea0003800200 */
.L_x_172:
        /* <DEDUP_REMOVED lines=8> */
[----:B------:R-:W-:Y:S01]  /*4bf0*/  FFMA R0, R0, R0, R7 ;  /* 0x0000000000007223 */ /* 0x000fe20000000007 */
[----:B------:R-:W-:-:S03]  /*4c00*/  FADD R7, R2, R28 ;  /* 0x0000001c02077221 */ /* 0x000fc60000000000 */
        /* <DEDUP_REMOVED lines=8> */
.L_x_176:
[----:B------:R-:W-:Y:S01]  /*4c90*/  FMUL.FTZ R28, R3, R0 ;  /* 0x00000000031c7220 */ /* 0x000fe20000410000 */
[----:B------:R-:W-:-:S03]  /*4ca0*/  FMUL.FTZ R0, R0, 0.5 ;  /* 0x3f00000000007820 */ /* 0x000fc60000410000 */
[----:B------:R-:W-:-:S04]  /*4cb0*/  FFMA R3, -R28, R28, R3 ;  /* 0x0000001c1c037223 */ /* 0x000fc80000000103 */
[----:B------:R-:W-:-:S07]  /*4cc0*/  FFMA R28, R3, R0, R28 ;  /* 0x00000000031c7223 */ /* 0x000fce000000001c */
.L_x_177:
[----:B------:R-:W-:Y:S05]  /*4cd0*/  BSYNC.RECONVERGENT B0 ;  /* 0x0000000000007941 */ /* 0x000fea0003800200 */
.L_x_175:
        /* <DEDUP_REMOVED lines=18> */
.L_x_179:
[----:B------:R-:W-:Y:S01]  /*4e00*/  FMUL.FTZ R28, R3, R0 ;  /* 0x00000000031c7220 */ /* 0x000fe20000410000 */
[----:B------:R-:W-:-:S03]  /*4e10*/  FMUL.FTZ R0, R0, 0.5 ;  /* 0x3f00000000007820 */ /* 0x000fc60000410000 */
[----:B------:R-:W-:-:S04]  /*4e20*/  FFMA R3, -R28, R28, R3 ;  /* 0x0000001c1c037223 */ /* 0x000fc80000000103 */
[----:B------:R-:W-:-:S07]  /*4e30*/  FFMA R28, R3, R0, R28 ;  /* 0x00000000031c7223 */ /* 0x000fce000000001c */
.L_x_180:
[----:B------:R-:W-:Y:S05]  /*4e40*/  BSYNC.RECONVERGENT B0 ;  /* 0x0000000000007941 */ /* 0x000fea0003800200 */
.L_x_178:
[----:B------:R-:W2:Y:S04]  /*4e50*/  LDG.E R17, desc[UR10][R4.64+0x94] ;  /* 0x0000940a04117981 */ /* 0x000ea8000c1e1900 */
[----:B------:R-:W3:Y:S04]  /*4e60*/  LDG.E R15, desc[UR10][R4.64+0x90] ;  /* 0x0000900a040f7981 */ /* 0x000ee8000c1e1900 */
[----:B0-----:R-:W4:Y:S01]  /*4e70*/  LDG.E R13, desc[UR10][R4.64+0x98] ;  /* 0x0000980a040d7981 */ /* 0x001f22000c1e1900 */
[----:B------:R-:W-:Y:S01]  /*4e80*/  BSSY.RECONVERGENT B0, `(.L_x_181) ;  /* 0x0000013000007945 */ /* 0x000fe20003800200 */
[----:B------:R-:W-:Y:S01]  /*4e90*/  FADD R7, R7, R28 ;  /* 0x0000001c07077221 */ /* 0x000fe20000000000 */
[----:B--2---:R-:W-:-:S04]  /*4ea0*/  FADD R0, R8, -R17 ;  /* 0x8000001108007221 */ /* 0x004fc80000000000 */
[----:B------:R-:W-:Y:S01]  /*4eb0*/  FMUL R3, R0, R0 ;  /* 0x0000000000037220 */ /* 0x000fe20000400000 */
[----:B---3--:R-:W-:-:S04]  /*4ec0*/  FADD R0, R6, -R15 ;  /* 0x8000000f06007221 */ /* 0x008fc80000000000 */
[----:B------:R-:W-:Y:S01]  /*4ed0*/  FFMA R3, R0, R0, R3 ;  /* 0x0000000000037223 */ /* 0x000fe20000000003 */
[----:B----4-:R-:W-:-:S04]  /*4ee0*/  FADD R0, R2, -R13 ;  /* 0x8000000d02007221 */ /* 0x010fc80000000000 */
[----:B------:R-:W-:-:S04]  /*4ef0*/  FFMA R3, R0, R0, R3 ;  /* 0x0000000000037223 */ /* 0x000fc80000000003 */
[----:B------:R0:W1:Y:S01]  /*4f00*/  MUFU.RSQ R0, R3 ;  /* 0x0000000300007308 */ /* 0x0000620000001400 */
[----:B------:R-:W-:-:S04]  /*4f10*/  IADD3 R9, PT, PT, R3, -0xd000000, RZ ;  /* 0xf300000003097810 */ /* 0x000fc80007ffe0ff */
[----:B------:R-:W-:-:S13]  /*4f20*/  ISETP.GT.U32.AND P0, PT, R9, 0x727fffff, PT ;  /* 0x727fffff0900780c */ /* 0x000fda0003f04070 */
[----:B01----:R-:W-:Y:S05]  /*4f30*/  @!P0 BRA `(.L_x_182) ;  /* 0x00000000000c8947 */ /* 0x003fea0003800000 */
[----:B------:R-:W-:-:S07]  /*4f40*/  MOV R0, 0x4f60 ;  /* 0x00004f6000007802 */ /* 0x000fce0000000f00 */
[----:B------:R-:W-:Y:S05]  /*4f50*/  CALL.REL.NOINC `($__internal_1_$__cuda_sm20_sqrt_rn_f32_slowpath) ;  /* 0x0000001000a07944 */ /* 0x000fea0003c00000 */
[----:B------:R-:W-:Y:S05]  /*4f60*/  BRA `(.L_x_183) ;  /* 0x0000000000107947 */ /* 0x000fea0003800000 */
.L_x_182:
[----:B------:R-:W-:Y:S01]  /*4f70*/  FMUL.FTZ R28, R3, R0 ;  /* 0x00000000031c7220 */ /* 0x000fe20000410000 */
[----:B------:R-:W-:-:S03]  /*4f80*/  FMUL.FTZ R0, R0, 0.5 ;  /* 0x3f00000000007820 */ /* 0x000fc60000410000 */
[----:B------:R-:W-:-:S04]  /*4f90*/  FFMA R3, -R28, R28, R3 ;  /* 0x0000001c1c037223 */ /* 0x000fc80000000103 */
[----:B------:R-:W-:-:S07]  /*4fa0*/  FFMA R28, R3, R0, R28 ;  /* 0x00000000031c7223 */ /* 0x000fce000000001c */
.L_x_183:
[----:B------:R-:W-:Y:S05]  /*4fb0*/  BSYNC.RECONVERGENT B0 ;  /* 0x0000000000007941 */ /* 0x000fea0003800200 */
.L_x_181:
        /* <DEDUP_REMOVED lines=18> */
.L_x_185:
[----:B------:R-:W-:Y:S01]  /*50e0*/  FMUL.FTZ R28, R3, R0 ;  /* 0x00000000031c7220 */ /* 0x000fe20000410000 */
[----:B------:R-:W-:-:S03]  /*50f0*/  FMUL.FTZ R0, R0, 0.5 ;  /* 0x3f00000000007820 */ /* 0x000fc60000410000 */
[----:B------:R-:W-:-:S04]  /*5100*/  FFMA R3, -R28, R28, R3 ;  /* 0x0000001c1c037223 */ /* 0x000fc80000000103 */
[----:B------:R-:W-:-:S07]  /*5110*/  FFMA R28, R3, R0, R28 ;  /* 0x00000000031c7223 */ /* 0x000fce000000001c */
.L_x_186:
[----:B------:R-:W-:Y:S05]  /*5120*/  BSYNC.RECONVERGENT B0 ;  /* 0x0000000000007941 */ /* 0x000fea0003800200 */
.L_x_184:
[----:B------:R-:W-:Y:S01]  /*5130*/  FADD R7, R7, R28 ;  /* 0x0000001c07077221 */ /* 0x000fe20000000000 */
[----:B------:R-:W-:Y:S03]  /*5140*/  BSSY.RECONVERGENT B0, `(.L_x_187) ;  /* 0x000000e000007945 */ /* 0x000fe60003800200 */
[----:B------:R-:W-:-:S05]  /*5150*/  FADD R26, R7, 1 ;  /* 0x3f800000071a7421 */ /* 0x000fca0000000000 */
[----:B------:R-:W-:-:S04]  /*5160*/  IADD3 R0, PT, PT, R26, 0x1800000, RZ ;  /* 0x018000001a007810 */ /* 0x000fc80007ffe0ff */
[----:B------:R-:W-:-:S04]  /*5170*/  LOP3.LUT R0, R0, 0x7f800000, RZ, 0xc0, !PT ;  /* 0x7f80000000007812 */ /* 0x000fc800078ec0ff */
[----:B------:R-:W-:-:S13]  /*5180*/  ISETP.GT.U32.AND P0, PT, R0, 0x1ffffff, PT ;  /* 0x01ffffff0000780c */ /* 0x000fda0003f04070 */
[----:B------:R-:W-:Y:S05]  /*5190*/  @P0 BRA `(.L_x_188) ;  /* 0x0000000000100947 */ /* 0x000fea0003800000 */
[----:B------:R-:W-:-:S07]  /*51a0*/  MOV R44, 0x51c0 ;  /* 0x000051c0002c7802 */ /* 0x000fce0000000f00 */
[----:B------:R-:W-:Y:S05]  /*51b0*/  CALL.REL.NOINC `($__internal_0_$__cuda_sm20_rcp_rn_f32_slowpath) ;  /* 0x0000000c00347944 */ /* 0x000fea0003c00000 */
[----:B------:R-:W-:Y:S01]  /*51c0*/  MOV R3, R7 ;  /* 0x0000000700037202 */ /* 0x000fe20000000f00 */
[----:B------:R-:W-:Y:S06]  /*51d0*/  BRA `(.L_x_189) ;  /* 0x0000000000107947 */ /* 0x000fec0003800000 */
.L_x_188:
[----:B------:R-:W0:Y:S02]  /*51e0*/  MUFU.RCP R3, R26 ;  /* 0x0000001a00037308 */ /* 0x000e240000001000 */
[----:B0-----:R-:W-:-:S04]  /*51f0*/  FFMA R0, R26, R3, -1 ;  /* 0xbf8000001a007423 */ /* 0x001fc80000000003 */
[----:B------:R-:W-:-:S04]  /*5200*/  FADD.FTZ R0, -R0, -RZ ;  /* 0x800000ff00007221 */ /* 0x000fc80000010100 */
[----:B------:R-:W-:-:S07]  /*5210*/  FFMA R3, R3, R0, R3 ;  /* 0x0000000003037223 */ /* 0x000fce0000000003 */
.L_x_189:
[----:B------:R-:W-:Y:S05]  /*5220*/  BSYNC.RECONVERGENT B0 ;  /* 0x0000000000007941 */ /* 0x000fea0003800200 */
.L_x_187:
[----:B------:R-:W2:Y:S04]  /*5230*/  LDG.E R0, desc[UR10][R4.64+0xb8] ;  /* 0x0000b80a04007981 */ /* 0x000ea8000c1e1900 */
[----:B------:R-:W3:Y:S04]  /*5240*/  LDG.E R11, desc[UR10][R4.64+0x10] ;  /* 0x0000100a040b7981 */ /* 0x000ee8000c1e1900 */
[----:B------:R-:W4:Y:S04]  /*5250*/  LDG.E R9, desc[UR10][R4.64+0x14] ;  /* 0x0000140a04097981 */ /* 0x000f28000c1e1900 */
[----:B------:R-:W5:Y:S01]  /*5260*/  LDG.E R45, desc[UR10][R4.64+0x18] ;  /* 0x0000180a042d7981 */ /* 0x000f62000c1e1900 */
[----:B------:R-:W-:Y:S01]  /*5270*/  UMOV UR4, 0x18 ;  /* 0x0000001800047882 */ /* 0x000fe20000000000 */
[----:B------:R-:W-:Y:S02]  /*5280*/  BSSY.RECONVERGENT B0, `(.L_x_190) ;  /* 0x0000023000007945 */ /* 0x000fe40003800200 */
[----:B------:R-:W-:Y:S04]  /*5290*/  STG.E desc[UR10][R4.64+0xb0], R3 ;  /* 0x0000b00304007986 */ /* 0x000fe8000c10190a */
[----:B------:R-:W-:Y:S04]  /*52a0*/  STG.E desc[UR10][R4.64+0x24], R41 ;  /* 0x0000242904007986 */ /* 0x000fe8000c10190a */
[----:B------:R-:W-:Y:S04]  /*52b0*/  STG.E desc[UR10][R4.64+0x28], R39 ;  /* 0x0000282704007986 */ /* 0x000fe8000c10190a */
[----:B------:R-:W-:Y:S04]  /*52c0*/  STG.E desc[UR10][R4.64+0x2c], R37 ;  /* 0x00002c2504007986 */ /* 0x000fe8000c10190a */
[----:B------:R0:W-:Y:S01]  /*52d0*/  STG.E desc[UR10][R4.64+0x20], R43 ;  /* 0x0000202b04007986 */ /* 0x0001e2000c10190a */
[----:B--2---:R-:W-:Y:S01]  /*52e0*/  LEA R0, R0, UR4, 0x2 ;  /* 0x0000000400007c11 */ /* 0x004fe2000f8e10ff */
[----:B------:R-:W1:Y:S05]  /*52f0*/  LDCU UR4, c[0x0][0x3ac] ;  /* 0x00007580ff0477ac */ /* 0x000e6a0008000800 */
[----:B------:R-:W2:Y:S01]  /*5300*/  LDC R0, c[0x0][R0+0x3b0] ;  /* 0x0000ec0000007b82 */ /* 0x000ea20000000800 */
[----:B-1----:R-:W-:Y:S01]  /*5310*/  FMUL R28, R43, UR4 ;  /* 0x000000042b1c7c20 */ /* 0x002fe20008400000 */
[----:B------:R-:W-:Y:S01]  /*5320*/  FMUL R7, R41, UR4 ;  /* 0x0000000429077c20 */ /* 0x000fe20008400000 */
[----:B--2---:R-:W-:-:S04]  /*5330*/  FADD R26, -R0, 1 ;  /* 0x3f800000001a7421 */ /* 0x004fc80000000100 */
[----:B---3--:R-:W-:Y:S01]  /*5340*/  FFMA R11, R11, R26, R28 ;  /* 0x0000001a0b0b7223 */ /* 0x008fe2000000001c */
[----:B------:R-:W-:Y:S01]  /*5350*/  FMUL R28, R39, UR4 ;  /* 0x00000004271c7c20 */ /* 0x000fe20008400000 */
[----:B----4-:R-:W-:-:S03]  /*5360*/  FFMA R9, R26, R9, R7 ;  /* 0x000000091a097223 */ /* 0x010fc60000000007 */
[----:B-----5:R-:W-:Y:S01]  /*5370*/  FFMA R7, R26, R45, R28 ;  /* 0x0000002d1a077223 */ /* 0x020fe2000000001c */
[----:B------:R-:W-:Y:S01]  /*5380*/  FMUL R26, R9, R9 ;  /* 0x00000009091a7220 */ /* 0x000fe20000400000 */
[----:B------:R1:W-:Y:S03]  /*5390*/  STG.E desc[UR10][R4.64+0x10], R11 ;  /* 0x0000100b04007986 */ /* 0x0003e6000c10190a */
[----:B------:R-:W-:Y:S01]  /*53a0*/  FFMA R26, R11, R11, R26 ;  /* 0x0000000b0b1a7223 */ /* 0x000fe2000000001a */
[----:B------:R1:W-:Y:S03]  /*53b0*/  STG.E desc[UR10][R4.64+0x14], R9 ;  /* 0x0000140904007986 */ /* 0x0003e6000c10190a */
[----:B------:R-:W-:Y:S01]  /*53c0*/  FFMA R28, R7, R7, R26 ;  /* 0x00000007071c7223 */ /* 0x000fe2000000001a */
[----:B------:R1:W-:Y:S03]  /*53d0*/  STG.E desc[UR10][R4.64+0x18], R7 ;  /* 0x0000180704007986 */ /* 0x0003e6000c10190a */
[----:B0-----:R1:W0:Y:S01]  /*53e0*/  MUFU.RSQ R43, R28 ;  /* 0x0000001c002b7308 */ /* 0x0012220000001400 */
[----:B------:R-:W-:-:S04]  /*53f0*/  IADD3 R3, PT, PT, R28, -0xd000000, RZ ;  /* 0xf30000001c037810 */ /* 0x000fc80007ffe0ff */
[----:B------:R-:W-:-:S13]  /*5400*/  ISETP.GT.U32.AND P0, PT, R3, 0x727fffff, PT ;  /* 0x727fffff0300780c */ /* 0x000fda0003f04070 */
[----:B01----:R-:W-:Y:S05]  /*5410*/  @!P0 BRA `(.L_x_191) ;  /* 0x0000000000148947 */ /* 0x003fea0003800000 */
[----:B------:R-:W-:Y:S02]  /*5420*/  MOV R3, R28 ;  /* 0x0000001c00037202 */ /* 0x000fe40000000f00 */
[----:B------:R-:W-:-:S07]  /*5430*/  MOV R0, 0x5450 ;  /* 0x0000545000007802 */ /* 0x000fce0000000f00 */
[----:B------:R-:W-:Y:S05]  /*5440*/  CALL.REL.NOINC `($__internal_1_$__cuda_sm20_sqrt_rn_f32_slowpath) ;  /* 0x0000000c00647944 */ /* 0x000fea0003c00000 */
[----:B------:R-:W-:Y:S01]  /*5450*/  MOV R3, R28 ;  /* 0x0000001c00037202 */ /* 0x000fe20000000f00 */
[----:B------:R-:W-:Y:S06]  /*5460*/  BRA `(.L_x_192) ;  /* 0x0000000000107947 */ /* 0x000fec0003800000 */
.L_x_191:
[----:B------:R-:W-:Y:S01]  /*5470*/  FMUL.FTZ R3, R28, R43 ;  /* 0x0000002b1c037220 */ /* 0x000fe20000410000 */
[----:B------:R-:W-:-:S03]  /*5480*/  FMUL.FTZ R26, R43, 0.5 ;  /* 0x3f0000002b1a7820 */ /* 0x000fc60000410000 */
[----:B------:R-:W-:-:S04]  /*5490*/  FFMA R0, -R3, R3, R28 ;  /* 0x0000000303007223 */ /* 0x000fc8000000011c */
[----:B------:R-:W-:-:S07]  /*54a0*/  FFMA R3, R0, R26, R3 ;  /* 0x0000001a00037223 */ /* 0x000fce0000000003 */
.L_x_192:
[----:B------:R-:W-:Y:S05]  /*54b0*/  BSYNC.RECONVERGENT B0 ;  /* 0x0000000000007941 */ /* 0x000fea0003800200 */
.L_x_190:
[----:B------:R-:W-:Y:S01]  /*54c0*/  FSETP.GT.AND P0, PT, R3, 100, PT ;  /* 0x42c800000300780b */ /* 0x000fe20003f04000 */
[----:B------:R-:W-:-:S12]  /*54d0*/  BSSY.RECONVERGENT B2, `(.L_x_193) ;  /* 0x0000017000027945 */ /* 0x000fd80003800200 */
[----:B------:R-:W-:Y:S05]  /*54e0*/  @!P0 BRA `(.L_x_194) ;  /* 0x0000000000548947 */ /* 0x000fea0003800000 */
[----:B------:R-:W0:Y:S01]  /*54f0*/  MUFU.RCP R0, R3 ;  /* 0x0000000300007308 */ /* 0x000e220000001000 */
[----:B------:R-:W-:Y:S01]  /*5500*/  UMOV UR4, 0x42c80000 ;  /* 0x42c8000000047882 */ /* 0x000fe20000000000 */
[----:B------:R-:W-:Y:S01]  /*5510*/  BSSY.RECONVERGENT B3, `(.L_x_195) ;  /* 0x000000c000037945 */ /* 0x000fe20003800200 */
[----:B------:R-:W-:-:S05]  /*5520*/  MOV R28, UR4 ;  /* 0x00000004001c7c02 */ /* 0x000fca0008000f00 */
[----:B------:R-:W1:Y:S01]  /*5530*/  FCHK P0, R28, R3 ;  /* 0x000000031c007302 */ /* 0x000e620000000000 */
[----:B0-----:R-:W-:-:S04]  /*5540*/  FFMA R37, R0, -R3, 1 ;  /* 0x3f80000000257423 */ /* 0x001fc80000000803 */
[----:B------:R-:W-:-:S04]  /*5550*/  FFMA R0, R0, R37, R0 ;  /* 0x0000002500007223 */ /* 0x000fc80000000000 */
[----:B------:R-:W-:-:S04]  /*5560*/  FFMA R26, R0, 100, RZ ;  /* 0x42c80000001a7823 */ /* 0x000fc800000000ff */
[----:B------:R-:W-:-:S04]  /*5570*/  FFMA R37, R26, -R3, 100 ;  /* 0x42c800001a257423 */ /* 0x000fc80000000803 */
[----:B------:R-:W-:Y:S01]  /*5580*/  FFMA R0, R0, R37, R26 ;  /* 0x0000002500007223 */ /* 0x000fe2000000001a */
[----:B-1----:R-:W-:Y:S06]  /*5590*/  @!P0 BRA `(.L_x_196) ;  /* 0x00000000000c8947 */ /* 0x002fec0003800000 */
[----:B------:R-:W-:Y:S01]  /*55a0*/  HFMA2 R0, -RZ, RZ, 3.390625, 0 ;  /* 0x42c80000ff007431 */ /* 0x000fe200000001ff */
[----:B------:R-:W-:-:S07]  /*55b0*/  MOV R26, 0x55d0 ;  /* 0x000055d0001a7802 */ /* 0x000fce0000000f00 */
[----:B------:R-:W-:Y:S05]  /*55c0*/  CALL.REL.NOINC `($__internal_2_$__cuda_sm3x_div_rn_noftz_f32_slowpath) ;  /* 0x0000000c005c7944 */ /* 0x000fea0003c00000 */
.L_x_196:
[----:B------:R-:W-:Y:S05]  /*55d0*/  BSYNC.RECONVERGENT B3 ;  /* 0x0000000000037941 */ /* 0x000fea0003800200 */
.L_x_195:
[-C--:B------:R-:W-:Y:S01]  /*55e0*/  FMUL R11, R11, R0.reuse ;  /* 0x000000000b0b7220 */ /* 0x080fe20000400000 */
[-C--:B------:R-:W-:Y:S01]  /*55f0*/  FMUL R9, R9, R0.reuse ;  /* 0x0000000009097220 */ /* 0x080fe20000400000 */
[----:B------:R-:W-:-:S03]  /*5600*/  FMUL R7, R7, R0 ;  /* 0x0000000007077220 */ /* 0x000fc60000400000 */
[----:B------:R0:W-:Y:S04]  /*5610*/  STG.E desc[UR10][R4.64+0x10], R11 ;  /* 0x0000100b04007986 */ /* 0x0001e8000c10190a */
[----:B------:R0:W-:Y:S04]  /*5620*/  STG.E desc[UR10][R4.64+0x14], R9 ;  /* 0x0000140904007986 */ /* 0x0001e8000c10190a */
[----:B------:R0:W-:Y:S02]  /*5630*/  STG.E desc[UR10][R4.64+0x18], R7 ;  /* 0x0000180704007986 */ /* 0x0001e4000c10190a */
.L_x_194:
[----:B------:R-:W-:Y:S05]  /*5640*/  BSYNC.RECONVERGENT B2 ;  /* 0x0000000000027941 */ /* 0x000fea0003800200 */
.L_x_193:
[----:B------:R-:W2:Y:S01]  /*5650*/  LDG.E R26, desc[UR10][R4.64+0x4] ;  /* 0x0000040a041a7981 */ /* 0x000ea2000c1e1900 */
[----:B------:R-:W1:Y:S03]  /*5660*/  LDCU.64 UR4, c[0x0][0x3a8] ;  /* 0x00007500ff0477ac */ /* 0x000e660008000a00 */
[----:B------:R-:W0:Y:S04]  /*5670*/  LDG.E R28, desc[UR10][R4.64+0x8] ;  /* 0x0000080a041c7981 */ /* 0x000e28000c1e1900 */
[----:B------:R-:W3:Y:S04]  /*5680*/  LDG.E R0, desc[UR10][R4.64] ;  /* 0x0000000a04007981 */ /* 0x000ee8000c1e1900 */
[----:B------:R4:W-:Y:S04]  /*5690*/  STG.E desc[UR10][R4.64+0xa0], R15 ;  /* 0x0000a00f04007986 */ /* 0x0009e8000c10190a */
[----:B------:R-:W5:Y:S04]  /*56a0*/  LDG.E R37, desc[UR10][R4.64+0x9c] ;  /* 0x00009c0a04257981 */ /* 0x000f68000c1e1900 */
[----:B------:R-:W5:Y:S04]  /*56b0*/  LDG.E R39, desc[UR10][R4.64+0x8c] ;  /* 0x00008c0a04277981 */ /* 0x000f68000c1e1900 */
[----:B------:R-:W5:Y:S04]  /*56c0*/  LDG.E R41, desc[UR10][R4.64+0x7c] ;  /* 0x00007c0a04297981 */ /* 0x000f68000c1e1900 */
[----:B------:R-:W5:Y:S04]  /*56d0*/  LDG.E R43, desc[UR10][R4.64+0x6c] ;  /* 0x00006c0a042b7981 */ /* 0x000f68000c1e1900 */
[----:B------:R-:W5:Y:S04]  /*56e0*/  LDG.E R45, desc[UR10][R4.64+0x5c] ;  /* 0x00005c0a042d7981 */ /* 0x000f68000c1e1900 */
[----:B------:R-:W5:Y:S04]  /*56f0*/  LDG.E R30, desc[UR10][R4.64+0x4c] ;  /* 0x00004c0a041e7981 */ /* 0x000f68000c1e1900 */
[----:B----4-:R-:W4:Y:S04]  /*5700*/  LDG.E R15, desc[UR10][R4.64+0x3c] ;  /* 0x00003c0a040f7981 */ /* 0x010f28000c1e1900 */
[----:B------:R1:W-:Y:S04]  /*5710*/  STG.E desc[UR10][R4.64+0x98], R2 ;  /* 0x0000980204007986 */ /* 0x0003e8000c10190a */
[----:B------:R1:W-:Y:S02]  /*5720*/  STG.E desc[UR10][R4.64+0xa8], R13 ;  /* 0x0000a80d04007986 */ /* 0x0003e4000c10190a */
[----:B-1----:R-:W-:-:S04]  /*5730*/  FMUL R2, R9, R9 ;  /* 0x0000000909027220 */ /* 0x002fc80000400000 */
[----:B------:R-:W-:Y:S01]  /*5740*/  FFMA R2, R11, R11, R2 ;  /* 0x0000000b0b027223 */ /* 0x000fe20000000002 */
[----:B------:R-:W-:Y:S01]  /*5750*/  I2FP.F32.S32 R13, UR4 ;  /* 0x00000004000d7c45 */ /* 0x000fe20008201400 */
[----:B------:R-:W-:Y:S04]  /*5760*/  STG.E desc[UR10][R4.64+0xa4], R17 ;  /* 0x0000a41104007986 */ /* 0x000fe8000c10190a */
        /* <DEDUP_REMOVED lines=18> */
[----:B------:R-:W-:Y:S01]  /*5890*/  STG.E desc[UR10][R4.64+0x3c], R13 ;  /* 0x00003c0d04007986 */ /* 0x000fe2000c10190a */
[----:B------:R-:W-:Y:S01]  /*58a0*/  BSSY.RECONVERGENT B0, `(.L_x_197) ;  /* 0x000001d000007945 */ /* 0x000fe20003800200 */
[----:B--2---:R-:W-:Y:S01]  /*58b0*/  FFMA R3, R9, UR5, R26 ;  /* 0x0000000509037c23 */ /* 0x004fe2000800001a */
[----:B0-----:R-:W-:-:S04]  /*58c0*/  FFMA R9, R7, UR5, R28 ;  /* 0x0000000507097c23 */ /* 0x001fc8000800001c */
[----:B------:R-:W-:Y:S01]  /*58d0*/  STG.E desc[UR10][R4.64+0x4], R3 ;  /* 0x0000040304007986 */ /* 0x000fe2000c10190a */
[----:B---3--:R-:W-:-:S03]  /*58e0*/  FFMA R11, R11, UR5, R0 ;  /* 0x000000050b0b7c23 */ /* 0x008fc60008000000 */
[----:B------:R0:W-:Y:S04]  /*58f0*/  STG.E desc[UR10][R4.64+0x34], R3 ;  /* 0x0000340304007986 */ /* 0x0001e8000c10190a */
[----:B------:R1:W-:Y:S04]  /*5900*/  STG.E desc[UR10][R4.64+0x8], R9 ;  /* 0x0000080904007986 */ /* 0x0003e8000c10190a */
[----:B------:R1:W-:Y:S01]  /*5910*/  STG.E desc[UR10][R4.64+0x38], R9 ;  /* 0x0000380904007986 */ /* 0x0003e2000c10190a */
[----:B0-----:R-:W-:-:S03]  /*5920*/  FFMA R3, R7, R7, R2 ;  /* 0x0000000707037223 */ /* 0x001fc60000000002 */
[----:B-----5:R1:W-:Y:S04]  /*5930*/  STG.E desc[UR10][R4.64+0xac], R37 ;  /* 0x0000ac2504007986 */ /* 0x0203e8000c10190a */
[----:B------:R1:W-:Y:S01]  /*5940*/  STG.E desc[UR10][R4.64+0x9c], R39 ;  /* 0x00009c2704007986 */ /* 0x0003e2000c10190a */
[----:B------:R-:W-:-:S03]  /*5950*/  IADD3 R0, PT, PT, R3, -0xd000000, RZ ;  /* 0xf300000003007810 */ /* 0x000fc60007ffe0ff */
[----:B------:R1:W-:Y:S04]  /*5960*/  STG.E desc[UR10][R4.64+0x8c], R41 ;  /* 0x00008c2904007986 */ /* 0x0003e8000c10190a */
[----:B------:R1:W-:Y:S04]  /*5970*/  STG.E desc[UR10][R4.64+0x7c], R43 ;  /* 0x00007c2b04007986 */ /* 0x0003e8000c10190a */
[----:B------:R1:W-:Y:S04]  /*5980*/  STG.E desc[UR10][R4.64+0x6c], R45 ;  /* 0x00006c2d04007986 */ /* 0x0003e8000c10190a */
[----:B------:R1:W-:Y:S04]  /*5990*/  STG.E desc[UR10][R4.64+0x5c], R30 ;  /* 0x00005c1e04007986 */ /* 0x0003e8000c10190a */
[----:B----4-:R1:W-:Y:S04]  /*59a0*/  STG.E desc[UR10][R4.64+0x4c], R15 ;  /* 0x00004c0f04007986 */ /* 0x0103e8000c10190a */
[----:B------:R1:W-:Y:S04]  /*59b0*/  STG.E desc[UR10][R4.64], R11 ;  /* 0x0000000b04007986 */ /* 0x0003e8000c10190a */
[----:B------:R1:W-:Y:S01]  /*59c0*/  STG.E desc[UR10][R4.64+0x30], R11 ;  /* 0x0000300b04007986 */ /* 0x0003e2000c10190a */
[----:B------:R-:W-:Y:S01]  /*59d0*/  ISETP.GT.U32.AND P0, PT, R0, 0x727fffff, PT ;  /* 0x727fffff0000780c */ /* 0x000fe20003f04070 */
[----:B------:R1:W0:-:S12]  /*59e0*/  MUFU.RSQ R2, R3 ;  /* 0x0000000300027308 */ /* 0x0002180000001400 */
[----:B-1----:R-:W-:Y:S05]  /*59f0*/  @!P0 BRA `(.L_x_198) ;  /* 0x00000000000c8947 */ /* 0x002fea0003800000 */
[----:B------:R-:W-:-:S07]  /*5a00*/  MOV R0, 0x5a20 ;  /* 0x00005a2000007802 */ /* 0x000fce0000000f00 */
[----:B0-----:R-:W-:Y:S05]  /*5a10*/  CALL.REL.NOINC `($__internal_1_$__cuda_sm20_sqrt_rn_f32_slowpath) ;  /* 0x0000000400f07944 */ /* 0x001fea0003c00000 */
[----:B------:R-:W-:Y:S05]  /*5a20*/  BRA `(.L_x_199) ;  /* 0x0000000000107947 */ /* 0x000fea0003800000 */
.L_x_198:
[----:B0-----:R-:W-:Y:S01]  /*5a30*/  FMUL.FTZ R28, R3, R2 ;  /* 0x00000002031c7220 */ /* 0x001fe20000410000 */
[----:B------:R-:W-:-:S03]  /*5a40*/  FMUL.FTZ R0, R2, 0.5 ;  /* 0x3f00000002007820 */ /* 0x000fc60000410000 */
[----:B------:R-:W-:-:S04]  /*5a50*/  FFMA R3, -R28, R28, R3 ;  /* 0x0000001c1c037223 */ /* 0x000fc80000000103 */
[----:B------:R-:W-:-:S07]  /*5a60*/  FFMA R28, R3, R0, R28 ;  /* 0x00000000031c7223 */ /* 0x000fce000000001c */
.L_x_199:
[----:B------:R-:W-:Y:S05]  /*5a70*/  BSYNC.RECONVERGENT B0 ;  /* 0x0000000000007941 */ /* 0x000fea0003800200 */
.L_x_197:
[----:B------:R-:W-:Y:S01]  /*5a80*/  FADD R7, R28, 10 ;  /* 0x412000001c077421 */ /* 0x000fe20000000000 */
[----:B------:R-:W-:Y:S03]  /*5a90*/  BSSY.RECONVERGENT B2, `(.L_x_200) ;  /* 0x000000d000027945 */ /* 0x000fe60003800200 */
[----:B------:R-:W0:Y:S08]  /*5aa0*/  MUFU.RCP R0, R7 ;  /* 0x0000000700007308 */ /* 0x000e300000001000 */
[----:B------:R-:W1:Y:S01]  /*5ab0*/  FCHK P0, R28, R7 ;  /* 0x000000071c007302 */ /* 0x000e620000000000 */
[----:B0-----:R-:W-:-:S04]  /*5ac0*/  FFMA R3, -R7, R0, 1 ;  /* 0x3f80000007037423 */ /* 0x001fc80000000100 */
[----:B------:R-:W-:-:S04]  /*5ad0*/  FFMA R0, R0, R3, R0 ;  /* 0x0000000300007223 */ /* 0x000fc80000000000 */
[----:B------:R-:W-:-:S04]  /*5ae0*/  FFMA R3, R0, R28, RZ ;  /* 0x0000001c00037223 */ /* 0x000fc800000000ff */
[----:B------:R-:W-:-:S04]  /*5af0*/  FFMA R2, -R7, R3, R28 ;  /* 0x0000000307027223 */ /* 0x000fc8000000011c */
[----:B------:R-:W-:Y:S01]  /*5b00*/  FFMA R0, R0, R2, R3 ;  /* 0x0000000200007223 */ /* 0x000fe20000000003 */
[----:B-1----:R-:W-:Y:S06]  /*5b10*/  @!P0 BRA `(.L_x_201) ;  /* 0x0000000000108947 */ /* 0x002fec0003800000 */
[----:B------:R-:W-:Y:S02]  /*5b20*/  MOV R0, R28 ;  /* 0x0000001c00007202 */ /* 0x000fe40000000f00 */
[----:B------:R-:W-:Y:S02]  /*5b30*/  MOV R3, R7 ;  /* 0x0000000700037202 */ /* 0x000fe40000000f00 */
[----:B------:R-:W-:-:S07]  /*5b40*/  MOV R26, 0x5b60 ;  /* 0x00005b60001a7802 */ /* 0x000fce0000000f00 */
[----:B------:R-:W-:Y:S05]  /*5b50*/  CALL.REL.NOINC `($__internal_2_$__cuda_sm3x_div_rn_noftz_f32_slowpath) ;  /* 0x0000000400f87944 */ /* 0x000fea0003c00000 */
.L_x_201:
[----:B------:R-:W-:Y:S05]  /*5b60*/  BSYNC.RECONVERGENT B2 ;  /* 0x0000000000027941 */ /* 0x000fea0003800200 */
.L_x_200:
[----:B------:R-:W0:Y:S01]  /*5b70*/  LDC.64 R6, c[0x0][0x448] ;  /* 0x00011200ff067b82 */ /* 0x000e220000000a00 */
[----:B------:R-:W-:Y:S01]  /*5b80*/  SHF.L.U32 R2, R24, 0x2, RZ ;  /* 0x0000000218027819 */ /* 0x000fe200000006ff */
[----:B------:R-:W-:Y:S04]  /*5b90*/  STG.E desc[UR10][R4.64+0xb4], R0 ;  /* 0x0000b40004007986 */ /* 0x000fe8000c10190a */
[----:B0-----:R-:W-:-:S05]  /*5ba0*/  IMAD.WIDE R6, R2, 0x4, R6 ;  /* 0x0000000402067825 */ /* 0x001fca00078e0206 */
[----:B------:R0:W-:Y:S04]  /*5bb0*/  STG.E desc[UR10][R6.64], R11 ;  /* 0x0000000b06007986 */ /* 0x0001e8000c10190a */
[----:B------:R-:W2:Y:S04]  /*5bc0*/  LDG.E R3, desc[UR10][R4.64+0x4] ;  /* 0x0000040a04037981 */ /* 0x000ea8000c1e1900 */
[----:B--2---:R1:W-:Y:S04]  /*5bd0*/  STG.E desc[UR10][R6.64+0x4], R3 ;  /* 0x0000040306007986 */ /* 0x0043e8000c10190a */
[----:B------:R-:W2:Y:S04]  /*5be0*/  LDG.E R9, desc[UR10][R4.64+0x8] ;  /* 0x0000080a04097981 */ /* 0x000ea8000c1e1900 */
[----:B--2---:R-:W-:Y:S04]  /*5bf0*/  STG.E desc[UR10][R6.64+0x8], R9 ;  /* 0x0000080906007986 */ /* 0x004fe8000c10190a */
[----:B------:R-:W2:Y:S04]  /*5c00*/  LDG.E R13, desc[UR10][R4.64+0xc] ;  /* 0x00000c0a040d7981 */ /* 0x000ea8000c1e1900 */
[----:B--2---:R2:W-:Y:S04]  /*5c10*/  STG.E desc[UR10][R6.64+0xc], R13 ;  /* 0x00000c0d06007986 */ /* 0x0045e8000c10190a */
[----:B------:R-:W3:Y:S01]  /*5c20*/  LDG.E R8, desc[UR10][R4.64+0x1a8] ;  /* 0x0001a80a04087981 */ /* 0x000ee2000c1e1900 */
[----:B0-----:R-:W-:Y:S01]  /*5c30*/  MOV R11, 0x3f800000 ;  /* 0x3f800000000b7802 */ /* 0x001fe20000000f00 */
[----:B------:R-:W-:Y:S01]  /*5c40*/  BSSY.RECONVERGENT B2, `(.L_x_202) ;  /* 0x0000012000027945 */ /* 0x000fe20003800200 */
[----:B---3--:R-:W-:-:S05]  /*5c50*/  IMAD.HI R10, R8, 0x2aaaaaab, RZ ;  /* 0x2aaaaaab080a7827 */ /* 0x008fca00078e02ff */
[----:B------:R-:W-:-:S04]  /*5c60*/  SHF.R.U32.HI R15, RZ, 0x1, R10 ;  /* 0x00000001ff0f7819 */ /* 0x000fc8000001160a */
[----:B------:R-:W-:Y:S01]  /*5c70*/  LEA.HI R15, R10, R15, RZ, 0x1 ;  /* 0x0000000f0a0f7211 */ /* 0x000fe200078f08ff */
[----:B------:R-:W-:-:S04]  /*5c80*/  HFMA2 R10, -RZ, RZ, 1.416015625, -0.052093505859375 ;  /* 0x3daaaaabff0a7431 */ /* 0x000fc800000001ff */
[----:B------:R-:W-:-:S05]  /*5c90*/  IMAD R0, R15, -0xc, R8 ;  /* 0xfffffff40f007824 */ /* 0x000fca00078e0208 */
[----:B------:R-:W-:Y:S01]  /*5ca0*/  I2FP.F32.S32 R0, R0 ;  /* 0x0000000000007245 */ /* 0x000fe20000201400 */
[----:B-1----:R-:W-:-:S03]  /*5cb0*/  FFMA R3, R10, -12, R11 ;  /* 0xc14000000a037823 */ /* 0x002fc6000000000b */
[----:B------:R-:W0:Y:S01]  /*5cc0*/  FCHK P0, R0, 12 ;  /* 0x4140000000007902 */ /* 0x000e220000000000 */
[----:B------:R-:W-:-:S04]  /*5cd0*/  FFMA R3, R3, R10, 0.083333335816860198975 ;  /* 0x3daaaaab03037423 */ /* 0x000fc8000000000a */
[----:B--2---:R-:W-:-:S04]  /*5ce0*/  FFMA R6, R0, R3, RZ ;  /* 0x0000000300067223 */ /* 0x004fc800000000ff */
[----:B------:R-:W-:-:S04]  /*5cf0*/  FFMA R7, R6, -12, R0 ;  /* 0xc140000006077823 */ /* 0x000fc80000000000 */
[----:B------:R-:W-:Y:S01]  /*5d00*/  FFMA R9, R3, R7, R6 ;  /* 0x0000000703097223 */ /* 0x000fe20000000006 */
[----:B0-----:R-:W-:Y:S06]  /*5d10*/  @!P0 BRA `(.L_x_203) ;  /* 0x0000000000108947 */ /* 0x001fec0003800000 */
[----:B------:R-:W-:Y:S02]  /*5d20*/  MOV R3, 0x41400000 ;  /* 0x4140000000037802 */ /* 0x000fe40000000f00 */
[----:B------:R-:W-:-:S07]  /*5d30*/  MOV R26, 0x5d50 ;  /* 0x00005d50001a7802 */ /* 0x000fce0000000f00 */
[----:B------:R-:W-:Y:S05]  /*5d40*/  CALL.REL.NOINC `($__internal_2_$__cuda_sm3x_div_rn_noftz_f32_slowpath) ;  /* 0x00000004007c7944 */ /* 0x000fea0003c00000 */
[----:B------:R-:W-:-:S07]  /*5d50*/  MOV R9, R0 ;  /* 0x0000000000097202 */ /* 0x000fce0000000f00 */
.L_x_203:
[----:B------:R-:W-:Y:S05]  /*5d60*/  BSYNC.RECONVERGENT B2 ;  /* 0x0000000000027941 */ /* 0x000fea0003800200 */
.L_x_202:
[----:B------:R-:W0:Y:S02]  /*5d70*/  LDC.64 R6, c[0x0][0x450] ;  /* 0x00011400ff067b82 */ /* 0x000e240000000a00 */
[----:B0-----:R-:W-:-:S04]  /*5d80*/  IMAD.WIDE R2, R2, 0x4, R6 ;  /* 0x0000000402027825 */ /* 0x001fc800078e0206 */
[----:B------:R-:W-:Y:S01]  /*5d90*/  HFMA2 R11, -RZ, RZ, 1.6494140625, -0.002735137939453125 ;  /* 0x3e99999aff0b7431 */ /* 0x000fe200000001ff */
[----:B------:R-:W-:Y:S01]  /*5da0*/  MOV R13, 0x3f000000 ;  /* 0x3f000000000d7802 */ /* 0x000fe20000000f00 */
[----:B------:R-:W0:Y:S01]  /*5db0*/  LDC.64 R6, c[0x0][0x458] ;  /* 0x00011600ff067b82 */ /* 0x000e220000000a00 */
[----:B------:R-:W-:Y:S04]  /*5dc0*/  STG.E desc[UR10][R2.64], R9 ;  /* 0x0000000902007986 */ /* 0x000fe8000c10190a */
[----:B------:R-:W2:Y:S02]  /*5dd0*/  LDG.E R0, desc[UR10][R4.64+0x1f0] ;  /* 0x0001f00a04007981 */ /* 0x000ea4000c1e1900 */
[----:B--2---:R-:W-:-:S05]  /*5de0*/  FFMA R11, R0, R11, 0.69999998807907104492 ;  /* 0x3f333333000b7423 */ /* 0x004fca000000000b */
[----:B------:R-:W-:Y:S04]  /*5df0*/  STG.E desc[UR10][R2.64+0x4], R11 ;  /* 0x0000040b02007986 */ /* 0x000fe8000c10190a */
[----:B------:R-:W2:Y:S04]  /*5e00*/  LDG.E R0, desc[UR10][R4.64+0x1f0] ;  /* 0x0001f00a04007981 */ /* 0x000ea8000c1e1900 */
[----:B------:R-:W-:Y:S01]  /*5e10*/  STG.E desc[UR10][R2.64+0xc], R22 ;  /* 0x00000c1602007986 */ /* 0x000fe2000c10190a */
[----:B--2---:R-:W-:-:S05]  /*5e20*/  FFMA R13, R0, R13, 0.5 ;  /* 0x3f000000000d7423 */ /* 0x004fca000000000d */
[----:B------:R-:W-:Y:S04]  /*5e30*/  STG.E desc[UR10][R2.64+0x8], R13 ;  /* 0x0000080d02007986 */ /* 0x000fe8000c10190a */
[----:B------:R-:W2:Y:S01]  /*5e40*/  LDG.E R15, desc[UR10][R4.64+0x1f0] ;  /* 0x0001f00a040f7981 */ /* 0x000ea2000c1e1900 */
[----:B0-----:R-:W-:-:S04]  /*5e50*/  IMAD.WIDE R24, R24, 0x4, R6 ;  /* 0x0000000418187825 */ /* 0x001fc800078e0206 */
[----:B--2---:R-:W-:-:S05]  /*5e60*/  FMUL R15, R15, R22 ;  /* 0x000000160f0f7220 */ /* 0x004fca0000400000 */
[----:B------:R-:W-:Y:S01]  /*5e70*/  STG.E desc[UR10][R24.64], R15 ;  /* 0x0000000f18007986 */ /* 0x000fe2000c10190a */
[----:B------:R-:W-:Y:S05]  /*5e80*/  EXIT ;  /* 0x000000000000794d */ /* 0x000fea0003800000 */
        .weak           $__internal_0_$__cuda_sm20_rcp_rn_f32_slowpath
        .type           $__internal_0_$__cuda_sm20_rcp_rn_f32_slowpath,@function
        .size           $__internal_0_$__cuda_sm20_rcp_rn_f32_slowpath,($__internal_1_$__cuda_sm20_sqrt_rn_f32_slowpath - $__internal_0_$__cuda_sm20_rcp_rn_f32_slowpath)
$__internal_0_$__cuda_sm20_rcp_rn_f32_slowpath:
[----:B------:R-:W-:Y:S01]  /*5e90*/  SHF.L.U32 R7, R26, 0x1, RZ ;  /* 0x000000011a077819 */ /* 0x000fe200000006ff */
[----:B------:R-:W-:Y:S01]  /*5ea0*/  BSSY.RECONVERGENT B1, `(.L_x_204) ;  /* 0x0000031000017945 */ /* 0x000fe20003800200 */
[----:B------:R-:W-:Y:S02]  /*5eb0*/  MOV R0, R26 ;  /* 0x0000001a00007202 */ /* 0x000fe40000000f00 */
[----:B------:R-:W-:-:S04]  /*5ec0*/  SHF.R.U32.HI R7, RZ, 0x18, R7 ;  /* 0x00000018ff077819 */ /* 0x000fc80000011607 */
[----:B------:R-:W-:-:S13]  /*5ed0*/  ISETP.NE.U32.AND P0, PT, R7, RZ, PT ;  /* 0x000000ff0700720c */ /* 0x000fda0003f05070 */
[----:B------:R-:W-:Y:S05]  /*5ee0*/  @P0 BRA `(.L_x_205) ;  /* 0x0000000000280947 */ /* 0x000fea0003800000 */
[----:B------:R-:W-:-:S04]  /*5ef0*/  SHF.L.U32 R3, R0, 0x1, RZ ;  /* 0x0000000100037819 */ /* 0x000fc800000006ff */
[----:B------:R-:W-:-:S13]  /*5f00*/  ISETP.NE.AND P0, PT, R3, RZ, PT ;  /* 0x000000ff0300720c */ /* 0x000fda0003f05270 */
[----:B------:R-:W-:Y:S01]  /*5f10*/  @P0 FFMA R9, R0, 1.84467440737095516160e+19, RZ ;  /* 0x5f80000000090823 */ /* 0x000fe200000000ff */
[----:B------:R-:W-:Y:S08]  /*5f20*/  @!P0 MUFU.RCP R7, R0 ;  /* 0x0000000000078308 */ /* 0x000ff00000001000 */
[----:B------:R-:W0:Y:S02]  /*5f30*/  @P0 MUFU.RCP R26, R9 ;  /* 0x00000009001a0308 */ /* 0x000e240000001000 */
[----:B0-----:R-:W-:-:S04]  /*5f40*/  @P0 FFMA R3, R9, R26, -1 ;  /* 0xbf80000009030423 */ /* 0x001fc8000000001a */
[----:B------:R-:W-:-:S04]  /*5f50*/  @P0 FADD.FTZ R3, -R3, -RZ ;  /* 0x800000ff03030221 */ /* 0x000fc80000010100 */
[----:B------:R-:W-:-:S04]  /*5f60*/  @P0 FFMA R3, R26, R3, R26 ;  /* 0x000000031a030223 */ /* 0x000fc8000000001a */
[----:B------:R-:W-:Y:S01]  /*5f70*/  @P0 FFMA R7, R3, 1.84467440737095516160e+19, RZ ;  /* 0x5f80000003070823 */ /* 0x000fe200000000ff */
[----:B------:R-:W-:Y:S06]  /*5f80*/  BRA `(.L_x_206) ;  /* 0x0000000000887947 */ /* 0x000fec0003800000 */
.L_x_205:
[----:B------:R-:W-:-:S04]  /*5f90*/  IADD3 R3, PT, PT, R7, -0xfd, RZ ;  /* 0xffffff0307037810 */ /* 0x000fc80007ffe0ff */
[----:B------:R-:W-:-:S13]  /*5fa0*/  ISETP.GT.U32.AND P0, PT, R3, 0x1, PT ;  /* 0x000000010300780c */ /* 0x000fda0003f04070 */
[----:B------:R-:W-:Y:S05]  /*5fb0*/  @P0 BRA `(.L_x_207) ;  /* 0x0000000000780947 */ /* 0x000fea0003800000 */
[----:B------:R-:W-:Y:S02]  /*5fc0*/  LOP3.LUT R9, R0, 0x7fffff, RZ, 0xc0, !PT ;  /* 0x007fffff00097812 */ /* 0x000fe400078ec0ff */
[----:B------:R-:W-:Y:S02]  /*5fd0*/  IADD3 R7, PT, PT, R7, -0xfc, RZ ;  /* 0xffffff0407077810 */ /* 0x000fe40007ffe0ff */
[----:B------:R-:W-:-:S04]  /*5fe0*/  LOP3.LUT R9, R9, 0x3f800000, RZ, 0xfc, !PT ;  /* 0x3f80000009097812 */ /* 0x000fc800078efcff */
[----:B------:R-:W0:Y:S02]  /*5ff0*/  MUFU.RCP R26, R9 ;  /* 0x00000009001a7308 */ /* 0x000e240000001000 */
[----:B0-----:R-:W-:-:S04]  /*6000*/  FFMA R11, R9, R26, -1 ;  /* 0xbf800000090b7423 */ /* 0x001fc8000000001a */
[----:B------:R-:W-:-:S04]  /*6010*/  FADD.FTZ R11, -R11, -RZ ;  /* 0x800000ff0b0b7221 */ /* 0x000fc80000010100 */
[CCC-:B------:R-:W-:Y:S01]  /*6020*/  FFMA.RM R28, R26.reuse, R11.reuse, R26.reuse ;  /* 0x0000000b1a1c7223 */ /* 0x1c0fe2000000401a */
[----:B------:R-:W-:Y:S01]  /*6030*/  FFMA.RP R11, R26, R11, R26 ;  /* 0x0000000b1a0b7223 */ /* 0x000fe2000000801a */
[----:B------:R-:W-:-:S04]  /*6040*/  HFMA2 R26, -RZ, RZ, 0, 1.78813934326171875e-07 ;  /* 0x00000003ff1a7431 */ /* 0x000fc800000001ff */
[C---:B------:R-:W-:Y:S02]  /*6050*/  FSETP.NEU.FTZ.AND P0, PT, R28.reuse, R11, PT ;  /* 0x0000000b1c00720b */ /* 0x040fe40003f1d000 */
[----:B------:R-:W-:Y:S02]  /*6060*/  LOP3.LUT R28, R28, 0x7fffff, RZ, 0xc0, !PT ;  /* 0x007fffff1c1c7812 */ /* 0x000fe400078ec0ff */
[----:B------:R-:W-:Y:S02]  /*6070*/  SEL R9, RZ, 0xffffffff, !P0 ;  /* 0xffffffffff097807 */ /* 0x000fe40004000000 */
[----:B------:R-:W-:Y:S02]  /*6080*/  SHF.L.U32 R11, R26, R3, RZ ;  /* 0x000000031a0b7219 */ /* 0x000fe400000006ff */
[----:B------:R-:W-:Y:S02]  /*6090*/  LOP3.LUT R28, R28, 0x800000, RZ, 0xfc, !PT ;  /* 0x008000001c1c7812 */ /* 0x000fe400078efcff */
[----:B------:R-:W-:-:S02]  /*60a0*/  IADD3 R9, PT, PT, -R9, RZ, RZ ;  /* 0x000000ff09097210 */ /* 0x000fc40007ffe1ff */
[----:B------:R-:W-:Y:S02]  /*60b0*/  LOP3.LUT R26, R11, R28, RZ, 0xc0, !PT ;  /* 0x0000001c0b1a7212 */ /* 0x000fe400078ec0ff */
[-C--:B------:R-:W-:Y:S02]  /*60c0*/  LOP3.LUT P1, RZ, R9, R3.reuse, R28, 0xf8, !PT ;  /* 0x0000000309ff7212 */ /* 0x080fe4000782f81c */
[----:B------:R-:W-:Y:S02]  /*60d0*/  SHF.R.U32.HI R26, RZ, R3, R26 ;  /* 0x00000003ff1a7219 */ /* 0x000fe4000001161a */
[----:B------:R-:W-:Y:S02]  /*60e0*/  SHF.R.U32.HI R7, RZ, R7, R28 ;  /* 0x00000007ff077219 */ /* 0x000fe4000001161c */
[C---:B------:R-:W-:Y:S02]  /*60f0*/  LOP3.LUT P0, RZ, R26.reuse, 0x1, RZ, 0xc0, !PT ;  /* 0x000000011aff7812 */ /* 0x040fe4000780c0ff */
[----:B------:R-:W-:-:S04]  /*6100*/  LOP3.LUT P2, RZ, R26, 0x2, RZ, 0xc0, !PT ;  /* 0x000000021aff7812 */ /* 0x000fc8000784c0ff */
[----:B------:R-:W-:Y:S02]  /*6110*/  PLOP3.LUT P0, PT, P0, P1, P2, 0xe0, 0x0 ;  /* 0x000000000000781c */ /* 0x000fe40000703c20 */
[----:B------:R-:W-:Y:S02]  /*6120*/  LOP3.LUT P1, RZ, R0, 0x7fffff, RZ, 0xc0, !PT ;  /* 0x007fffff00ff7812 */ /* 0x000fe4000782c0ff */
[----:B------:R-:W-:-:S04]  /*6130*/  SEL R3, RZ, 0x1, !P0 ;  /* 0x00000001ff037807 */ /* 0x000fc80004000000 */
[----:B------:R-:W-:-:S04]  /*6140*/  IADD3 R3, PT, PT, -R3, RZ, RZ ;  /* 0x000000ff03037210 */ /* 0x000fc80007ffe1ff */
[----:B------:R-:W-:-:S13]  /*6150*/  ISETP.GE.AND P0, PT, R3, RZ, PT ;  /* 0x000000ff0300720c */ /* 0x000fda0003f06270 */
[----:B------:R-:W-:-:S04]  /*6160*/  @!P0 IADD3 R7, PT, PT, R7, 0x1, RZ ;  /* 0x0000000107078810 */ /* 0x000fc80007ffe0ff */
[----:B------:R-:W-:-:S04]  /*6170*/  @!P1 SHF.L.U32 R7, R7, 0x1, RZ ;  /* 0x0000000107079819 */ /* 0x000fc800000006ff */
[----:B------:R-:W-:Y:S01]  /*6180*/  LOP3.LUT R7, R7, 0x80000000, R0, 0xf8, !PT ;  /* 0x8000000007077812 */ /* 0x000fe200078ef800 */
[----:B------:R-:W-:Y:S06]  /*6190*/  BRA `(.L_x_206) ;  /* 0x0000000000047947 */ /* 0x000fec0003800000 */
.L_x_207:
[----:B------:R0:W1:Y:S02]  /*61a0*/  MUFU.RCP R7, R0 ;  /* 0x0000000000077308 */ /* 0x0000640000001000 */
.L_x_206:
[----:B------:R-:W-:Y:S05]  /*61b0*/  BSYNC.RECONVERGENT B1 ;  /* 0x0000000000017941 */ /* 0x000fea0003800200 */
.L_x_204:
[----:B------:R-:W-:-:S04]  /*61c0*/  MOV R45, 0x0 ;  /* 0x00000000002d7802 */ /* 0x000fc80000000f00 */
[----:B01----:R-:W-:Y:S05]  /*61d0*/  RET.REL.NODEC R44 `(visual_analytics_kernel) ;  /* 0xffffff9c2c887950 */ /* 0x003fea0003c3ffff */
        .weak           $__internal_1_$__cuda_sm20_sqrt_rn_f32_slowpath
        .type           $__internal_1_$__cuda_sm20_sqrt_rn_f32_slowpath,@function
        .size           $__internal_1_$__cuda_sm20_sqrt_rn_f32_slowpath,($__internal_2_$__cuda_sm3x_div_rn_noftz_f32_slowpath - $__internal_1_$__cuda_sm20_sqrt_rn_f32_slowpath)
$__internal_1_$__cuda_sm20_sqrt_rn_f32_slowpath:
[----:B------:R-:W-:-:S13]  /*61e0*/  LOP3.LUT P0, RZ, R3, 0x7fffffff, RZ, 0xc0, !PT ;  /* 0x7fffffff03ff7812 */ /* 0x000fda000780c0ff */
[----:B------:R-:W-:Y:S01]  /*61f0*/  @!P0 MOV R28, R3 ;  /* 0x00000003001c8202 */ /* 0x000fe20000000f00 */
[----:B------:R-:W-:Y:S06]  /*6200*/  @!P0 BRA `(.L_x_208) ;  /* 0x0000000000408947 */ /* 0x000fec0003800000 */
[----:B------:R-:W-:-:S13]  /*6210*/  FSETP.GEU.FTZ.AND P0, PT, R3, RZ, PT ;  /* 0x000000ff0300720b */ /* 0x000fda0003f1e000 */
[----:B------:R-:W-:Y:S01]  /*6220*/  @!P0 MOV R28, 0x7fffffff ;  /* 0x7fffffff001c8802 */ /* 0x000fe20000000f00 */
[----:B------:R-:W-:Y:S06]  /*6230*/  @!P0 BRA `(.L_x_208) ;  /* 0x0000000000348947 */ /* 0x000fec0003800000 */
[----:B------:R-:W-:-:S13]  /*6240*/  FSETP.GTU.FTZ.AND P0, PT, |R3|, +INF , PT ;  /* 0x7f8000000300780b */ /* 0x000fda0003f1c200 */
[----:B------:R-:W-:Y:S01]  /*6250*/  @P0 FADD.FTZ R28, R3, 1 ;  /* 0x3f800000031c0421 */ /* 0x000fe20000010000 */
[----:B------:R-:W-:Y:S06]  /*6260*/  @P0 BRA `(.L_x_208) ;  /* 0x0000000000280947 */ /* 0x000fec0003800000 */
[----:B------:R-:W-:-:S13]  /*6270*/  FSETP.NEU.FTZ.AND P0, PT, |R3|, +INF , PT ;  /* 0x7f8000000300780b */ /* 0x000fda0003f1d200 */
[----:B------:R-:W-:-:S04]  /*6280*/  @P0 FFMA R30, R3, 1.84467440737095516160e+19, RZ ;  /* 0x5f800000031e0823 */ /* 0x000fc800000000ff */
[----:B------:R-:W0:Y:S02]  /*6290*/  @P0 MUFU.RSQ R28, R30 ;  /* 0x0000001e001c0308 */ /* 0x000e240000001400 */
[----:B0-----:R-:W-:Y:S01]  /*62a0*/  @P0 FMUL.FTZ R45, R30, R28 ;  /* 0x0000001c1e2d0220 */ /* 0x001fe20000410000 */
[----:B------:R-:W-:-:S03]  /*62b0*/  @P0 FMUL.FTZ R28, R28, 0.5 ;  /* 0x3f0000001c1c0820 */ /* 0x000fc60000410000 */
[----:B------:R-:W-:-:S04]  /*62c0*/  @P0 FADD.FTZ R26, -R45, -RZ ;  /* 0x800000ff2d1a0221 */ /* 0x000fc80000010100 */
[----:B------:R-:W-:-:S04]  /*62d0*/  @P0 FFMA R26, R45, R26, R30 ;  /* 0x0000001a2d1a0223 */ /* 0x000fc8000000001e */
[----:B------:R-:W-:Y:S01]  /*62e0*/  @P0 FFMA R26, R26, R28, R45 ;  /* 0x0000001c1a1a0223 */ /* 0x000fe2000000002d */
[----:B------:R-:W-:-:S03]  /*62f0*/  @!P0 MOV R28, R3 ;  /* 0x00000003001c8202 */ /* 0x000fc60000000f00 */
[----:B------:R-:W-:-:S07]  /*6300*/  @P0 FMUL.FTZ R28, R26, 2.3283064365386962891e-10 ;  /* 0x2f8000001a1c0820 */ /* 0x000fce0000410000 */
.L_x_208:
[----:B------:R-:W-:Y:S01]  /*6310*/  HFMA2 R45, -RZ, RZ, 0, 0 ;  /* 0x00000000ff2d7431 */ /* 0x000fe200000001ff */
[----:B------:R-:W-:-:S04]  /*6320*/  MOV R44, R0 ;  /* 0x00000000002c7202 */ /* 0x000fc80000000f00 */
[----:B------:R-:W-:Y:S05]  /*6330*/  RET.REL.NODEC R44 `(visual_analytics_kernel) ;  /* 0xffffff9c2c307950 */ /* 0x000fea0003c3ffff */
        .weak           $__internal_2_$__cuda_sm3x_div_rn_noftz_f32_slowpath
        .type           $__internal_2_$__cuda_sm3x_div_rn_noftz_f32_slowpath,@function
        .size           $__internal_2_$__cuda_sm3x_div_rn_noftz_f32_slowpath,(.L_x_223 - $__internal_2_$__cuda_sm3x_div_rn_noftz_f32_slowpath)
$__internal_2_$__cuda_sm3x_div_rn_noftz_f32_slowpath:
[----:B------:R-:W-:Y:S01]  /*6340*/  SHF.R.U32.HI R30, RZ, 0x17, R3 ;  /* 0x00000017ff1e7819 */ /* 0x000fe20000011603 */
[----:B------:R-:W-:Y:S01]  /*6350*/  BSSY.RECONVERGENT B0, `(.L_x_209) ;  /* 0x0000062000007945 */ /* 0x000fe20003800200 */
[----:B------:R-:W-:Y:S02]  /*6360*/  SHF.R.U32.HI R32, RZ, 0x17, R0 ;  /* 0x00000017ff207819 */ /* 0x000fe40000011600 */
[----:B------:R-:W-:Y:S02]  /*6370*/  LOP3.LUT R30, R30, 0xff, RZ, 0xc0, !PT ;  /* 0x000000ff1e1e7812 */ /* 0x000fe400078ec0ff */
[----:B------:R-:W-:Y:S02]  /*6380*/  LOP3.LUT R32, R32, 0xff, RZ, 0xc0, !PT ;  /* 0x000000ff20207812 */ /* 0x000fe400078ec0ff */
[----:B------:R-:W-:Y:S02]  /*6390*/  IADD3 R34, PT, PT, R30, -0x1, RZ ;  /* 0xffffffff1e227810 */ /* 0x000fe40007ffe0ff */
[----:B------:R-:W-:-:S02]  /*63a0*/  IADD3 R36, PT, PT, R32, -0x1, RZ ;  /* 0xffffffff20247810 */ /* 0x000fc40007ffe0ff */
[----:B------:R-:W-:-:S04]  /*63b0*/  ISETP.GT.U32.AND P0, PT, R34, 0xfd, PT ;  /* 0x000000fd2200780c */ /* 0x000fc80003f04070 */
[----:B------:R-:W-:-:S13]  /*63c0*/  ISETP.GT.U32.OR P0, PT, R36, 0xfd, P0 ;  /* 0x000000fd2400780c */ /* 0x000fda0000704470 */
[----:B------:R-:W-:Y:S01]  /*63d0*/  @!P0 MOV R28, RZ ;  /* 0x000000ff001c8202 */ /* 0x000fe20000000f00 */
[----:B------:R-:W-:Y:S06]  /*63e0*/  @!P0 BRA `(.L_x_210) ;  /* 0x00000000005c8947 */ /* 0x000fec0003800000 */
[----:B------:R-:W-:Y:S02]  /*63f0*/  FSETP.GTU.FTZ.AND P0, PT, |R0|, +INF , PT ;  /* 0x7f8000000000780b */ /* 0x000fe40003f1c200 */
[----:B------:R-:W-:-:S04]  /*6400*/  FSETP.GTU.FTZ.AND P1, PT, |R3|, +INF , PT ;  /* 0x7f8000000300780b */ /* 0x000fc80003f3c200 */
[----:B------:R-:W-:-:S13]  /*6410*/  PLOP3.LUT P0, PT, P0, P1, PT, 0xf8, 0x8f ;  /* 0x00000000008f781c */ /* 0x000fda0000703f70 */
[----:B------:R-:W-:Y:S05]  /*6420*/  @P0 BRA `(.L_x_211) ;  /* 0x00000004004c0947 */ /* 0x000fea0003800000 */
[----:B------:R-:W-:-:S13]  /*6430*/  LOP3.LUT P0, RZ, R3, 0x7fffffff, R0, 0xc8, !PT ;  /* 0x7fffffff03ff7812 */ /* 0x000fda000780c800 */
[----:B------:R-:W-:Y:S05]  /*6440*/  @!P0 BRA `(.L_x_212) ;  /* 0x00000004003c8947 */ /* 0x000fea0003800000 */
[C---:B------:R-:W-:Y:S02]  /*6450*/  FSETP.NEU.FTZ.AND P4, PT, |R0|.reuse, +INF , PT ;  /* 0x7f8000000000780b */ /* 0x040fe40003f9d200 */
[----:B------:R-:W-:Y:S02]  /*6460*/  FSETP.NEU.FTZ.AND P1, PT, |R3|, +INF , PT ;  /* 0x7f8000000300780b */ /* 0x000fe40003f3d200 */
[----:B------:R-:W-:-:S11]  /*6470*/  FSETP.NEU.FTZ.AND P0, PT, |R0|, +INF , PT ;  /* 0x7f8000000000780b */ /* 0x000fd60003f1d200 */
[----:B------:R-:W-:Y:S05]  /*6480*/  @!P1 BRA !P4, `(.L_x_212) ;  /* 0x00000004002c9947 */ /* 0x000fea0006000000 */
[----:B------:R-:W-:-:S04]  /*6490*/  LOP3.LUT P4, RZ, R0, 0x7fffffff, RZ, 0xc0, !PT ;  /* 0x7fffffff00ff7812 */ /* 0x000fc8000788c0ff */
[----:B------:R-:W-:-:S13]  /*64a0*/  PLOP3.LUT P1, PT, P1, P4, PT, 0x2f, 0xf2 ;  /* 0x0000000000f2781c */ /* 0x000fda0000f28577 */
[----:B------:R-:W-:Y:S05]  /*64b0*/  @P1 BRA `(.L_x_213) ;  /* 0x0000000400181947 */ /* 0x000fea0003800000 */
[----:B------:R-:W-:-:S04]  /*64c0*/  LOP3.LUT P1, RZ, R3, 0x7fffffff, RZ, 0xc0, !PT ;  /* 0x7fffffff03ff7812 */ /* 0x000fc8000782c0ff */
[----:B------:R-:W-:-:S13]  /*64d0*/  PLOP3.LUT P0, PT, P0, P1, PT, 0x2f, 0xf2 ;  /* 0x0000000000f2781c */ /* 0x000fda0000702577 */
[----:B------:R-:W-:Y:S05]  /*64e0*/  @P0 BRA `(.L_x_214) ;  /* 0x0000000400000947 */ /* 0x000fea0003800000 */
[----:B------:R-:W-:Y:S02]  /*64f0*/  ISETP.GE.AND P0, PT, R36, RZ, PT ;  /* 0x000000ff2400720c */ /* 0x000fe40003f06270 */
[----:B------:R-:W-:-:S11]  /*6500*/  ISETP.GE.AND P1, PT, R34, RZ, PT ;  /* 0x000000ff2200720c */ /* 0x000fd60003f26270 */
[----:B------:R-:W-:Y:S01]  /*6510*/  @P0 MOV R28, RZ ;  /* 0x000000ff001c0202 */ /* 0x000fe20000000f00 */
[----:B------:R-:W-:Y:S01]  /*6520*/  @!P0 FFMA R0, R0, 1.84467440737095516160e+19, RZ ;  /* 0x5f80000000008823 */ /* 0x000fe200000000ff */
[----:B------:R-:W-:Y:S01]  /*6530*/  @!P0 MOV R28, 0xffffffc0 ;  /* 0xffffffc0001c8802 */ /* 0x000fe20000000f00 */
[----:B------:R-:W-:-:S03]  /*6540*/  @!P1 FFMA R3, R3, 1.84467440737095516160e+19, RZ ;  /* 0x5f80000003039823 */ /* 0x000fc600000000ff */
[----:B------:R-:W-:-:S07]  /*6550*/  @!P1 IADD3 R28, PT, PT, R28, 0x40, RZ ;  /* 0x000000401c1c9810 */ /* 0x000fce0007ffe0ff */
.L_x_210:
[----:B------:R-:W-:Y:S01]  /*6560*/  LEA R36, R30, 0xc0800000, 0x17 ;  /* 0xc08000001e247811 */ /* 0x000fe200078eb8ff */
[----:B------:R-:W-:Y:S03]  /*6570*/  BSSY.RECONVERGENT B1, `(.L_x_215) ;  /* 0x0000036000017945 */ /* 0x000fe60003800200 */
[----:B------:R-:W-:Y:S02]  /*6580*/  IADD3 R36, PT, PT, -R36, R3, RZ ;  /* 0x0000000324247210 */ /* 0x000fe40007ffe1ff */
[----:B------:R-:W-:Y:S02]  /*6590*/  IADD3 R3, PT, PT, R32, -0x7f, RZ ;  /* 0xffffff8120037810 */ /* 0x000fe40007ffe0ff */
[----:B------:R-:W0:Y:S01]  /*65a0*/  MUFU.RCP R34, R36 ;  /* 0x0000002400227308 */ /* 0x000e220000001000 */
[----:B------:R-:W-:Y:S01]  /*65b0*/  FADD.FTZ R45, -R36, -RZ ;  /* 0x800000ff242d7221 */ /* 0x000fe20000010100 */
[C---:B------:R-:W-:Y:S01]  /*65c0*/  IADD3 R30, PT, PT, R3.reuse, 0x7f, -R30 ;  /* 0x0000007f031e7810 */ /* 0x040fe20007ffe81e */
[----:B------:R-:W-:-:S03]  /*65d0*/  IMAD R0, R3, -0x800000, R0 ;  /* 0xff80000003007824 */ /* 0x000fc600078e0200 */
[----:B------:R-:W-:Y:S01]  /*65e0*/  IADD3 R30, PT, PT, R30, R28, RZ ;  /* 0x0000001c1e1e7210 */ /* 0x000fe20007ffe0ff */
[----:B0-----:R-:W-:-:S04]  /*65f0*/  FFMA R3, R34, R45, 1 ;  /* 0x3f80000022037423 */ /* 0x001fc8000000002d */
[----:B------:R-:W-:-:S04]  /*6600*/  FFMA R3, R34, R3, R34 ;  /* 0x0000000322037223 */ /* 0x000fc80000000022 */
[----:B------:R-:W-:-:S04]  /*6610*/  FFMA R28, R0, R3, RZ ;  /* 0x00000003001c7223 */ /* 0x000fc800000000ff */
[----:B------:R-:W-:-:S04]  /*6620*/  FFMA R32, R45, R28, R0 ;  /* 0x0000001c2d207223 */ /* 0x000fc80000000000 */
[----:B------:R-:W-:-:S04]  /*6630*/  FFMA R28, R3, R32, R28 ;  /* 0x00000020031c7223 */ /* 0x000fc8000000001c */
[----:B------:R-:W-:-:S04]  /*6640*/  FFMA R45, R45, R28, R0 ;  /* 0x0000001c2d2d7223 */ /* 0x000fc80000000000 */
[----:B------:R-:W-:-:S05]  /*6650*/  FFMA R0, R3, R45, R28 ;  /* 0x0000002d03007223 */ /* 0x000fca000000001c */
[----:B------:R-:W-:-:S04]  /*6660*/  SHF.R.U32.HI R32, RZ, 0x17, R0 ;  /* 0x00000017ff207819 */ /* 0x000fc80000011600 */
[----:B------:R-:W-:-:S04]  /*6670*/  LOP3.LUT R32, R32, 0xff, RZ, 0xc0, !PT ;  /* 0x000000ff20207812 */ /* 0x000fc800078ec0ff */
[----:B------:R-:W-:-:S04]  /*6680*/  IADD3 R32, PT, PT, R32, R30, RZ ;  /* 0x0000001e20207210 */ /* 0x000fc80007ffe0ff */
[----:B------:R-:W-:-:S04]  /*6690*/  IADD3 R34, PT, PT, R32, -0x1, RZ ;  /* 0xffffffff20227810 */ /* 0x000fc80007ffe0ff */
[----:B------:R-:W-:-:S13]  /*66a0*/  ISETP.GE.U32.AND P0, PT, R34, 0xfe, PT ;  /* 0x000000fe2200780c */ /* 0x000fda0003f06070 */
[----:B------:R-:W-:Y:S05]  /*66b0*/  @!P0 BRA `(.L_x_216) ;  /* 0x0000000000808947 */ /* 0x000fea0003800000 */
[----:B------:R-:W-:-:S13]  /*66c0*/  ISETP.GT.AND P0, PT, R32, 0xfe, PT ;  /* 0x000000fe2000780c */ /* 0x000fda0003f04270 */
[----:B------:R-:W-:Y:S05]  /*66d0*/  @P0 BRA `(.L_x_217) ;  /* 0x00000000006c0947 */ /* 0x000fea0003800000 */
[----:B------:R-:W-:-:S13]  /*66e0*/  ISETP.GE.AND P0, PT, R32, 0x1, PT ;  /* 0x000000012000780c */ /* 0x000fda0003f06270 */
[----:B------:R-:W-:Y:S05]  /*66f0*/  @P0 BRA `(.L_x_218) ;  /* 0x0000000000740947 */ /* 0x000fea0003800000 */
[----:B------:R-:W-:Y:S02]  /*6700*/  ISETP.GE.AND P0, PT, R32, -0x18, PT ;  /* 0xffffffe82000780c */ /* 0x000fe40003f06270 */
[----:B------:R-:W-:-:S11]  /*6710*/  LOP3.LUT R0, R0, 0x80000000, RZ, 0xc0, !PT ;  /* 0x8000000000007812 */ /* 0x000fd600078ec0ff */
[----:B------:R-:W-:Y:S05]  /*6720*/  @!P0 BRA `(.L_x_218) ;  /* 0x0000000000688947 */ /* 0x000fea0003800000 */
[CCC-:B------:R-:W-:Y:S01]  /*6730*/  FFMA.RP R30, R3.reuse, R45.reuse, R28.reuse ;  /* 0x0000002d031e7223 */ /* 0x1c0fe2000000801c */
[CCC-:B------:R-:W-:Y:S01]  /*6740*/  FFMA.RM R34, R3.reuse, R45.reuse, R28.reuse ;  /* 0x0000002d03227223 */ /* 0x1c0fe2000000401c */
[----:B------:R-:W-:Y:S01]  /*6750*/  FFMA.RZ R3, R3, R45, R28 ;  /* 0x0000002d03037223 */ /* 0x000fe2000000c01c */
[C---:B------:R-:W-:Y:S02]  /*6760*/  ISETP.NE.AND P4, PT, R32.reuse, RZ, PT ;  /* 0x000000ff2000720c */ /* 0x040fe40003f85270 */
[----:B------:R-:W-:Y:S02]  /*6770*/  ISETP.NE.AND P1, PT, R32, RZ, PT ;  /* 0x000000ff2000720c */ /* 0x000fe40003f25270 */
[----:B------:R-:W-:Y:S02]  /*6780*/  LOP3.LUT R3, R3, 0x7fffff, RZ, 0xc0, !PT ;  /* 0x007fffff03037812 */ /* 0x000fe400078ec0ff */
[----:B------:R-:W-:Y:S02]  /*6790*/  FSETP.NEU.FTZ.AND P0, PT, R30, R34, PT ;  /* 0x000000221e00720b */ /* 0x000fe40003f1d000 */
[----:B------:R-:W-:-:S02]  /*67a0*/  LOP3.LUT R28, R3, 0x800000, RZ, 0xfc, !PT ;  /* 0x00800000031c7812 */ /* 0x000fc400078efcff */
[C---:B------:R-:W-:Y:S02]  /*67b0*/  IADD3 R3, PT, PT, R32.reuse, 0x20, RZ ;  /* 0x0000002020037810 */ /* 0x040fe40007ffe0ff */
[----:B------:R-:W-:Y:S02]  /*67c0*/  IADD3 R32, PT, PT, -R32, RZ, RZ ;  /* 0x000000ff20207210 */ /* 0x000fe40007ffe1ff */
[----:B------:R-:W-:-:S04]  /*67d0*/  SHF.L.U32 R3, R28, R3, RZ ;  /* 0x000000031c037219 */ /* 0x000fc800000006ff */
[----:B------:R-:W-:Y:S02]  /*67e0*/  ISETP.NE.AND P1, PT, R3, RZ, P1 ;  /* 0x000000ff0300720c */ /* 0x000fe40000f25270 */
[----:B------:R-:W-:Y:S02]  /*67f0*/  SEL R3, R32, RZ, P4 ;  /* 0x000000ff20037207 */ /* 0x000fe40002000000 */
[----:B------:R-:W-:Y:S02]  /*6800*/  PLOP3.LUT P0, PT, P0, P1, PT, 0xf8, 0x8f ;  /* 0x00000000008f781c */ /* 0x000fe40000703f70 */
[----:B------:R-:W-:Y:S02]  /*6810*/  SHF.R.U32.HI R30, RZ, R3, R28 ;  /* 0x00000003ff1e7219 */ /* 0x000fe4000001161c */
[----:B------:R-:W-:Y:S02]  /*6820*/  SEL R3, RZ, 0x1, !P0 ;  /* 0x00000001ff037807 */ /* 0x000fe40004000000 */
[----:B------:R-:W-:-:S04]  /*6830*/  SHF.R.U32.HI R28, RZ, 0x1, R30 ;  /* 0x00000001ff1c7819 */ /* 0x000fc8000001161e */
[----:B------:R-:W-:-:S04]  /*6840*/  LOP3.LUT R3, R3, 0x1, R28, 0xf8, !PT ;  /* 0x0000000103037812 */ /* 0x000fc800078ef81c */
[----:B------:R-:W-:-:S04]  /*6850*/  LOP3.LUT R3, R3, R30, RZ, 0xc0, !PT ;  /* 0x0000001e03037212 */ /* 0x000fc800078ec0ff */
[----:B------:R-:W-:-:S04]  /*6860*/  IADD3 R3, PT, PT, R28, R3, RZ ;  /* 0x000000031c037210 */ /* 0x000fc80007ffe0ff */
[----:B------:R-:W-:Y:S01]  /*6870*/  LOP3.LUT R0, R3, R0, RZ, 0xfc, !PT ;  /* 0x0000000003007212 */ /* 0x000fe200078efcff */
[----:B------:R-:W-:Y:S06]  /*6880*/  BRA `(.L_x_218) ;  /* 0x0000000000107947 */ /* 0x000fec0003800000 */
.L_x_217:
[----:B------:R-:W-:-:S04]  /*6890*/  LOP3.LUT R0, R0, 0x80000000, RZ, 0xc0, !PT ;  /* 0x8000000000007812 */ /* 0x000fc800078ec0ff */
[----:B------:R-:W-:Y:S01]  /*68a0*/  LOP3.LUT R0, R0, 0x7f800000, RZ, 0xfc, !PT ;  /* 0x7f80000000007812 */ /* 0x000fe200078efcff */
[----:B------:R-:W-:Y:S06]  /*68b0*/  BRA `(.L_x_218) ;  /* 0x0000000000047947 */ /* 0x000fec0003800000 */
.L_x_216:
[----:B------:R-:W-:-:S07]  /*68c0*/  LEA R0, R30, R0, 0x17 ;  /* 0x000000001e007211 */ /* 0x000fce00078eb8ff */
.L_x_218:
[----:B------:R-:W-:Y:S05]  /*68d0*/  BSYNC.RECONVERGENT B1 ;  /* 0x0000000000017941 */ /* 0x000fea0003800200 */
.L_x_215:
[----:B------:R-:W-:Y:S05]  /*68e0*/  BRA `(.L_x_219) ;  /* 0x0000000000207947 */ /* 0x000fea0003800000 */
.L_x_214:
[----:B------:R-:W-:-:S04]  /*68f0*/  LOP3.LUT R0, R3, 0x80000000, R0, 0x48, !PT ;  /* 0x8000000003007812 */ /* 0x000fc800078e4800 */
[----:B------:R-:W-:Y:S01]  /*6900*/  LOP3.LUT R0, R0, 0x7f800000, RZ, 0xfc, !PT ;  /* 0x7f80000000007812 */ /* 0x000fe200078efcff */
[----:B------:R-:W-:Y:S06]  /*6910*/  BRA `(.L_x_219) ;  /* 0x0000000000147947 */ /* 0x000fec0003800000 */
.L_x_213:
[----:B------:R-:W-:Y:S01]  /*6920*/  LOP3.LUT R0, R3, 0x80000000, R0, 0x48, !PT ;  /* 0x8000000003007812 */ /* 0x000fe200078e4800 */
[----:B------:R-:W-:Y:S06]  /*6930*/  BRA `(.L_x_219) ;  /* 0x00000000000c7947 */ /* 0x000fec0003800000 */
.L_x_212:
[----:B------:R-:W0:Y:S01]  /*6940*/  MUFU.RSQ R0, -QNAN ;  /* 0xffc0000000007908 */ /* 0x000e220000001400 */
[----:B------:R-:W-:Y:S05]  /*6950*/  BRA `(.L_x_219) ;  /* 0x0000000000047947 */ /* 0x000fea0003800000 */
.L_x_211:
[----:B------:R-:W-:-:S07]  /*6960*/  FADD.FTZ R0, R0, R3 ;  /* 0x0000000300007221 */ /* 0x000fce0000010000 */
.L_x_219:
[----:B------:R-:W-:Y:S05]  /*6970*/  BSYNC.RECONVERGENT B0 ;  /* 0x0000000000007941 */ /* 0x000fea0003800200 */
.L_x_209:
[----:B------:R-:W-:Y:S01]  /*6980*/  HFMA2 R45, -RZ, RZ, 0, 0 ;  /* 0x00000000ff2d7431 */ /* 0x000fe200000001ff */
[----:B------:R-:W-:-:S04]  /*6990*/  MOV R44, R26 ;  /* 0x0000001a002c7202 */ /* 0x000fc80000000f00 */
[----:B0-----:R-:W-:Y:S05]  /*69a0*/  RET.REL.NODEC R44 `(visual_analytics_kernel) ;  /* 0xffffff942c947950 */ /* 0x001fea0003c3ffff */
.L_x_220:
        /* <DEDUP_REMOVED lines=13> */
.L_x_223:


//--------------------- .nv.shared.reserved.0     --------------------------
	.section	.nv.shared.reserved.0,"aw",@nobits
	.weak		__nv_reservedSMEM_offset_0_alias
	.size		__nv_reservedSMEM_offset_0_alias, 0, 64
	.other		__nv_reservedSMEM_offset_0_alias,@"STO_CUDA_RESERVED_SHARED STV_DEFAULT"
__nv_reservedSMEM_offset_0_alias:
	.zero		0
	.zero		64


//--------------------- .nv.global                --------------------------
	.section	.nv.global,"aw",@nobits
.nv.global:
	.type		_ZN34_INTERNAL_1537ffa3_4_k_cu_0a575dad6thrust24THRUST_300001_SM_1000_NS12placeholders2_5E,@object
	.size		_ZN34_INTERNAL_1537ffa3_4_k_cu_0a575dad6thrust24THRUST_300001_SM_1000_NS12placeholders2_5E,(_ZN34_INTERNAL_1537ffa3_4_k_cu_0a575dad4cuda3std3__45__cpo6cbeginE - _ZN34_INTERNAL_1537ffa3_4_k_cu_0a575dad6thrust24THRUST_300001_SM_1000_NS12placeholders2_5E)
_ZN34_INTERNAL_1537ffa3_4_k_cu_0a575dad6thrust24THRUST_300001_SM_1000_NS12placeholders2_5E:
	.zero		1
	.type		_ZN34_INTERNAL_1537ffa3_4_k_cu_0a575dad4cuda3std3__45__cpo6cbeginE,@object
	.size		_ZN34_INTERNAL_1537ffa3_4_k_cu_0a575dad4cuda3std3__45__cpo6cbeginE,(_ZN34_INTERNAL_1537ffa3_4_k_cu_0a575dad4cuda3std6ranges3__45__cpo6cbeginE - _ZN34_INTERNAL_1537ffa3_4_k_cu_0a575dad4cuda3std3__45__cpo6cbeginE)
_ZN34_INTERNAL_1537ffa3_4_k_cu_0a575dad4cuda3std3__45__cpo6cbeginE:
	.zero		1
	.type		_ZN34_INTERNAL_1537ffa3_4_k_cu_0a575dad4cuda3std6ranges3__45__cpo6cbeginE,@object
	.size		_ZN34_INTERNAL_1537ffa3_4_k_cu_0a575dad4cuda3std6ranges3__45__cpo6cbeginE,(_ZN34_INTERNAL_1537ffa3_4_k_cu_0a575dad4cuda3std3__48in_placeE - _ZN34_INTERNAL_1537ffa3_4_k_cu_0a575dad4cuda3std6ranges3__45__cpo6cbeginE)
_ZN34_INTERNAL_1537ffa3_4_k_cu_0a575dad4cuda3std6ranges3__45__cpo6cbeginE:
	.zero		1
	.type		_ZN34_INTERNAL_1537ffa3_4_k_cu_0a575dad4cuda3std3__48in_placeE,@object
	.size		_ZN34_INTERNAL_1537ffa3_4_k_cu_0a575dad4cuda3std3__48in_placeE,(_ZN34_INTERNAL_1537ffa3_4_k_cu_0a575dad4cuda3std6ranges3__45__cpo4sizeE - _ZN34_INTERNAL_1537ffa3_4_k_cu_0a575dad4cuda3std3__48in_placeE)
_ZN34_INTERNAL_1537ffa3_4_k_cu_0a575dad4cuda3std3__48in_placeE:
	.zero		1
	.type		_ZN34_INTERNAL_1537ffa3_4_k_cu_0a575dad4cuda3std6ranges3__45__cpo4sizeE,@object
	.size		_ZN34_INTERNAL_1537ffa3_4_k_cu_0a575dad4cuda3std6ranges3__45__cpo4sizeE,(_ZN34_INTERNAL_1537ffa3_4_k_cu_0a575dad6thrust24THRUST_300001_SM_1000_NS12placeholders2_9E - _ZN34_INTERNAL_1537ffa3_4_k_cu_0a575dad4cuda3std6ranges3__45__cpo4sizeE)
_ZN34_INTERNAL_1537ffa3_4_k_cu_0a575dad4cuda3std6ranges3__45__cpo4sizeE:
	.zero		1
	.type		_ZN34_INTERNAL_1537ffa3_4_k_cu_0a575dad6thrust24THRUST_300001_SM_1000_NS12placeholders2_9E,@object
	.size		_ZN34_INTERNAL_1537ffa3_4_k_cu_0a575dad6thrust24THRUST_300001_SM_1000_NS12placeholders2_9E,(_ZN34_INTERNAL_1537ffa3_4_k_cu_0a575dad4cuda3std3__45__cpo7crbeginE - _ZN34_INTERNAL_1537ffa3_4_k_cu_0a575dad6thrust24THRUST_300001_SM_1000_NS12placeholders2_9E)
_ZN34_INTERNAL_1537ffa3_4_k_cu_0a575dad6thrust24THRUST_300001_SM_1000_NS12placeholders2_9E:
	.zero		1
	.type		_ZN34_INTERNAL_1537ffa3_4_k_cu_0a575dad4cuda3std3__45__cpo7crbeginE,@object
	.size		_ZN34_INTERNAL_1537ffa3_4_k_cu_0a575dad4cuda3std3__45__cpo7crbeginE,(_ZN34_INTERNAL_1537ffa3_4_k_cu_0a575dad4cuda3std6ranges3__45__cpo4nextE - _ZN34_INTERNAL_1537ffa3_4_k_cu_0a575dad4cuda3std3__45__cpo7crbeginE)
_ZN34_INTERNAL_1537ffa3_4_k_cu_0a575dad4cuda3std3__45__cpo7crbeginE:
	.zero		1
	.type		_ZN34_INTERNAL_1537ffa3_4_k_cu_0a575dad4cuda3std6ranges3__45__cpo4nextE,@object
	.size		_ZN34_INTERNAL_1537ffa3_4_k_cu_0a575dad4cuda3std6ranges3__45__cpo4nextE,(_ZN34_INTERNAL_1537ffa3_4_k_cu_0a575dad4cuda3std6ranges3__45__cpo4swapE - _ZN34_INTERNAL_1537ffa3_4_k_cu_0a575dad4cuda3std6ranges3__45__cpo4nextE)
_ZN34_INTERNAL_1537ffa3_4_k_cu_0a575dad4cuda3std6ranges3__45__cpo4nextE:
	.zero		1
	.type		_ZN34_INTERNAL_1537ffa3_4_k_cu_0a575dad4cuda3std6ranges3__45__cpo4swapE,@object
	.size		_ZN34_INTERNAL_1537ffa3_4_k_cu_0a575dad4cuda3std6ranges3__45__cpo4swapE,(_ZN34_INTERNAL_1537ffa3_4_k_cu_0a575dad6thrust24THRUST_300001_SM_1000_NS12placeholders2_1E - _ZN34_INTERNAL_1537ffa3_4_k_cu_0a575dad4cuda3std6ranges3__45__cpo4swapE)
_ZN34_INTERNAL_1537ffa3_4_k_cu_0a575dad4cuda3std6ranges3__45__cpo4swapE:
	.zero		1
	.type		_ZN34_INTERNAL_1537ffa3_4_k_cu_0a575dad6thrust24THRUST_300001_SM_1000_NS12placeholders2_1E,@object
	.size		_ZN34_INTERNAL_1537ffa3_4_k_cu_0a575dad6thrust24THRUST_300001_SM_1000_NS12placeholders2_1E,(_ZN34_INTERNAL_1537ffa3_4_k_cu_0a575dad6thrust24THRUST_300001_SM_1000_NS12placeholders2_3E - _ZN34_INTERNAL_1537ffa3_4_k_cu_0a575dad6thrust24THRUST_300001_SM_1000_NS12placeholders2_1E)
_ZN34_INTERNAL_1537ffa3_4_k_cu_0a575dad6thrust24THRUST_300001_SM_1000_NS12placeholders2_1E:
	.zero		1
	.type		_ZN34_INTERNAL_1537ffa3_4_k_cu_0a575dad6thrust24THRUST_300001_SM_1000_NS12placeholders2_3E,@object
	.size		_ZN34_INTERNAL_1537ffa3_4_k_cu_0a575dad6thrust24THRUST_300001_SM_1000_NS12placeholders2_3E,(_ZN34_INTERNAL_1537ffa3_4_k_cu_0a575dad4cuda3std3__45__cpo5beginE - _ZN34_INTERNAL_1537ffa3_4_k_cu_0a575dad6thrust24THRUST_300001_SM_1000_NS12placeholders2_3E)
_ZN34_INTERNAL_1537ffa3_4_k_cu_0a575dad6thrust24THRUST_300001_SM_1000_NS12placeholders2_3E:
	.zero		1
	.type		_ZN34_INTERNAL_1537ffa3_4_k_cu_0a575dad4cuda3std3__45__cpo5beginE,@object
	.size		_ZN34_INTERNAL_1537ffa3_4_k_cu_0a575dad4cuda3std3__45__cpo5beginE,(_ZN34_INTERNAL_1537ffa3_4_k_cu_0a575dad4cuda3std6ranges3__45__cpo5beginE - _ZN34_INTERNAL_1537ffa3_4_k_cu_0a575dad4cuda3std3__45__cpo5beginE)
_ZN34_INTERNAL_1537ffa3_4_k_cu_0a575dad4cuda3std3__45__cpo5beginE:
	.zero		1
	.type		_ZN34_INTERNAL_1537ffa3_4_k_cu_0a575dad4cuda3std6ranges3__45__cpo5beginE,@object
	.size		_ZN34_INTERNAL_1537ffa3_4_k_cu_0a575dad4cuda3std6ranges3__45__cpo5beginE,(_ZN34_INTERNAL_1537ffa3_4_k_cu_0a575dad4cuda3std3__436_GLOBAL__N__1537ffa3_4_k_cu_0a575dad6ignoreE - _ZN34_INTERNAL_1537ffa3_4_k_cu_0a575dad4cuda3std6ranges3__45__cpo5beginE)
_ZN34_INTERNAL_1537ffa3_4_k_cu_0a575dad4cuda3std6ranges3__45__cpo5beginE:
	.zero		1
	.type		_ZN34_INTERNAL_1537ffa3_4_k_cu_0a575dad4cuda3std3__436_GLOBAL__N__1537ffa3_4_k_cu_0a575dad6ignoreE,@object
	.size		_ZN34_INTERNAL_1537ffa3_4_k_cu_0a575dad4cuda3std3__436_GLOBAL__N__1537ffa3_4_k_cu_0a575dad6ignoreE,(_ZN34_INTERNAL_1537ffa3_4_k_cu_0a575dad4cuda3std6ranges3__45__cpo4dataE - _ZN34_INTERNAL_1537ffa3_4_k_cu_0a575dad4cuda3std3__436_GLOBAL__N__1537ffa3_4_k_cu_0a575dad6ignoreE)
_ZN34_INTERNAL_1537ffa3_4_k_cu_0a575dad4cuda3std3__436_GLOBAL__N__1537ffa3_4_k_cu_0a575dad6ignoreE:
	.zero		1
	.type		_ZN34_INTERNAL_1537ffa3_4_k_cu_0a575dad4cuda3std6ranges3__45__cpo4dataE,@object
	.size		_ZN34_INTERNAL_1537ffa3_4_k_cu_0a575dad4cuda3std6ranges3__45__cpo4dataE,(_ZN34_INTERNAL_1537ffa3_4_k_cu_0a575dad6thrust24THRUST_300001_SM_1000_NS12placeholders2_7E - _ZN34_INTERNAL_1537ffa3_4_k_cu_0a575dad4cuda3std6ranges3__45__cpo4dataE)
_ZN34_INTERNAL_1537ffa3_4_k_cu_0a575dad4cuda3std6ranges3__45__cpo4dataE:
	.zero		1
	.type		_ZN34_INTERNAL_1537ffa3_4_k_cu_0a575dad6thrust24THRUST_300001_SM_1000_NS12placeholders2_7E,@object
	.size		_ZN34_INTERNAL_1537ffa3_4_k_cu_0a575dad6thrust24THRUST_300001_SM_1000_NS12placeholders2_7E,(_ZN34_INTERNAL_1537ffa3_4_k_cu_0a575dad4cuda3std3__45__cpo6rbeginE - _ZN34_INTERNAL_1537ffa3_4_k_cu_0a575dad6thrust24THRUST_300001_SM_1000_NS12placeholders2_7E)
_ZN34_INTERNAL_1537ffa3_4_k_cu_0a575dad6thrust24THRUST_300001_SM_1000_NS12placeholders2_7E:
	.zero		1
	.type		_ZN34_INTERNAL_1537ffa3_4_k_cu_0a575dad4cuda3std3__45__cpo6rbeginE,@object
	.size		_ZN34_INTERNAL_1537ffa3_4_k_cu_0a575dad4cuda3std3__45__cpo6rbeginE,(_ZN34_INTERNAL_1537ffa3_4_k_cu_0a575dad4cuda3std6ranges3__45__cpo7advanceE - _ZN34_INTERNAL_1537ffa3_4_k_cu_0a575dad4cuda3std3__45__cpo6rbeginE)
_ZN34_INTERNAL_1537ffa3_4_k_cu_0a575dad4cuda3std3__45__cpo6rbeginE:
	.zero		1
	.type		_ZN34_INTERNAL_1537ffa3_4_k_cu_0a575dad4cuda3std6ranges3__45__cpo7advanceE,@object
	.size		_ZN34_INTERNAL_1537ffa3_4_k_cu_0a575dad4cuda3std6ranges3__45__cpo7advanceE,(_ZN34_INTERNAL_1537ffa3_4_k_cu_0a575dad4cuda3std3__47nulloptE - _ZN34_INTERNAL_1537ffa3_4_k_cu_0a575dad4cuda3std6ranges3__45__cpo7advanceE)
_ZN34_INTERNAL_1537ffa3_4_k_cu_0a575dad4cuda3std6ranges3__45__cpo7advanceE:
	.zero		1
	.type		_ZN34_INTERNAL_1537ffa3_4_k_cu_0a575dad4cuda3std3__47nulloptE,@object
	.size		_ZN34_INTERNAL_1537ffa3_4_k_cu_0a575dad4cuda3std3__47nulloptE,(_ZN34_INTERNAL_1537ffa3_4_k_cu_0a575dad4cuda3std6ranges3__45__cpo8distanceE - _ZN34_INTERNAL_1537ffa3_4_k_cu_0a575dad4cuda3std3__47nulloptE)
_ZN34_INTERNAL_1537ffa3_4_k_cu_0a575dad4cuda3std3__47nulloptE:
	.zero		1
	.type		_ZN34_INTERNAL_1537ffa3_4_k_cu_0a575dad4cuda3std6ranges3__45__cpo8distanceE,@object
	.size		_ZN34_INTERNAL_1537ffa3_4_k_cu_0a575dad4cuda3std6ranges3__45__cpo8distanceE,(_ZN34_INTERNAL_1537ffa3_4_k_cu_0a575dad6thrust24THRUST_300001_SM_1000_NS12placeholders2_6E - _ZN34_INTERNAL_1537ffa3_4_k_cu_0a575dad4cuda3std6ranges3__45__cpo8distanceE)
_ZN34_INTERNAL_1537ffa3_4_k_cu_0a575dad4cuda3std6ranges3__45__cpo8distanceE:
	.zero		1
	.type		_ZN34_INTERNAL_1537ffa3_4_k_cu_0a575dad6thrust24THRUST_300001_SM_1000_NS12placeholders2_6E,@object
	.size		_ZN34_INTERNAL_1537ffa3_4_k_cu_0a575dad6thrust24THRUST_300001_SM_1000_NS12placeholders2_6E,(_ZN34_INTERNAL_1537ffa3_4_k_cu_0a575dad4cuda3std3__45__cpo4cendE - _ZN34_INTERNAL_1537ffa3_4_k_cu_0a575dad6thrust24THRUST_300001_SM_1000_NS12placeholders2_6E)
_ZN34_INTERNAL_1537ffa3_4_k_cu_0a575dad6thrust24THRUST_300001_SM_1000_NS12placeholders2_6E:
	.zero		1
	.type		_ZN34_INTERNAL_1537ffa3_4_k_cu_0a575dad4cuda3std3__45__cpo4cendE,@object
	.size		_ZN34_INTERNAL_1537ffa3_4_k_cu_0a575dad4cuda3std3__45__cpo4cendE,(_ZN34_INTERNAL_1537ffa3_4_k_cu_0a575dad4cuda3std6ranges3__45__cpo4cendE - _ZN34_INTERNAL_1537ffa3_4_k_cu_0a575dad4cuda3std3__45__cpo4cendE)
_ZN34_INTERNAL_1537ffa3_4_k_cu_0a575dad4cuda3std3__45__cpo4cendE:
	.zero		1
	.type		_ZN34_INTERNAL_1537ffa3_4_k_cu_0a575dad4cuda3std6ranges3__45__cpo4cendE,@object
	.size		_ZN34_INTERNAL_1537ffa3_4_k_cu_0a575dad4cuda3std6ranges3__45__cpo4cendE,(_ZN34_INTERNAL_1537ffa3_4_k_cu_0a575dad4cuda3std3__420unreachable_sentinelE - _ZN34_INTERNAL_1537ffa3_4_k_cu_0a575dad4cuda3std6ranges3__45__cpo4cendE)
_ZN34_INTERNAL_1537ffa3_4_k_cu_0a575dad4cuda3std6ranges3__45__cpo4cendE:
	.zero		1
	.type		_ZN34_INTERNAL_1537ffa3_4_k_cu_0a575dad4cuda3std3__420unreachable_sentinelE,@object
	.size		_ZN34_INTERNAL_1537ffa3_4_k_cu_0a575dad4cuda3std3__420unreachable_sentinelE,(_ZN34_INTERNAL_1537ffa3_4_k_cu_0a575dad4cuda3std6ranges3__45__cpo5ssizeE - _ZN34_INTERNAL_1537ffa3_4_k_cu_0a575dad4cuda3std3__420unreachable_sentinelE)
_ZN34_INTERNAL_1537ffa3_4_k_cu_0a575dad4cuda3std3__420unreachable_sentinelE:
	.zero		1
	.type		_ZN34_INTERNAL_1537ffa3_4_k_cu_0a575dad4cuda3std6ranges3__45__cpo5ssizeE,@object
	.size		_ZN34_INTERNAL_1537ffa3_4_k_cu_0a575dad4cuda3std6ranges3__45__cpo5ssizeE,(_ZN34_INTERNAL_1537ffa3_4_k_cu_0a575dad6thrust24THRUST_300001_SM_1000_NS12placeholders3_10E - _ZN34_INTERNAL_1537ffa3_4_k_cu_0a575dad4cuda3std6ranges3__45__cpo5ssizeE)
_ZN34_INTERNAL_1537ffa3_4_k_cu_0a575dad4cuda3std6ranges3__45__cpo5ssizeE:
	.zero		1
	.type		_ZN34_INTERNAL_1537ffa3_4_k_cu_0a575dad6thrust24THRUST_300001_SM_1000_NS12placeholders3_10E,@object
	.size		_ZN34_INTERNAL_1537ffa3_4_k_cu_0a575dad6thrust24THRUST_300001_SM_1000_NS12placeholders3_10E,(_ZN34_INTERNAL_1537ffa3_4_k_cu_0a575dad4cuda3std3__45__cpo5crendE - _ZN34_INTERNAL_1537ffa3_4_k_cu_0a575dad6thrust24THRUST_300001_SM_1000_NS12placeholders3_10E)
_ZN34_INTERNAL_1537ffa3_4_k_cu_0a575dad6thrust24THRUST_300001_SM_1000_NS12placeholders3_10E:
	.zero		1
	.type		_ZN34_INTERNAL_1537ffa3_4_k_cu_0a575dad4cuda3std3__45__cpo5crendE,@object
	.size		_ZN34_INTERNAL_1537ffa3_4_k_cu_0a575dad4cuda3std3__45__cpo5crendE,(_ZN34_INTERNAL_1537ffa3_4_k_cu_0a575dad4cuda3std6ranges3__45__cpo4prevE - _ZN34_INTERNAL_1537ffa3_4_k_cu_0a575dad4cuda3std3__45__cpo5crendE)
_ZN34_INTERNAL_1537ffa3_4_k_cu_0a575dad4cuda3std3__45__cpo5crendE:
	.zero		1
	.type		_ZN34_INTERNAL_1537ffa3_4_k_cu_0a575dad4cuda3std6ranges3__45__cpo4prevE,@object
	.size		_ZN34_INTERNAL_1537ffa3_4_k_cu_0a575dad4cuda3std6ranges3__45__cpo4prevE,(_ZN34_INTERNAL_1537ffa3_4_k_cu_0a575dad4cuda3std6ranges3__45__cpo9iter_moveE - _ZN34_INTERNAL_1537ffa3_4_k_cu_0a575dad4cuda3std6ranges3__45__cpo4prevE)
_ZN34_INTERNAL_1537ffa3_4_k_cu_0a575dad4cuda3std6ranges3__45__cpo4prevE:
	.zero		1
	.type		_ZN34_INTERNAL_1537ffa3_4_k_cu_0a575dad4cuda3std6ranges3__45__cpo9iter_moveE,@object
	.size		_ZN34_INTERNAL_1537ffa3_4_k_cu_0a575dad4cuda3std6ranges3__45__cpo9iter_moveE,(_ZN34_INTERNAL_1537ffa3_4_k_cu_0a575dad6thrust24THRUST_300001_SM_1000_NS12placeholders2_2E - _ZN34_INTERNAL_1537ffa3_4_k_cu_0a575dad4cuda3std6ranges3__45__cpo9iter_moveE)
_ZN34_INTERNAL_1537ffa3_4_k_cu_0a575dad4cuda3std6ranges3__45__cpo9iter_moveE:
	.zero		1
	.type		_ZN34_INTERNAL_1537ffa3_4_k_cu_0a575dad6thrust24THRUST_300001_SM_1000_NS12placeholders2_2E,@object
	.size		_ZN34_INTERNAL_1537ffa3_4_k_cu_0a575dad6thrust24THRUST_300001_SM_1000_NS12placeholders2_2E,(_ZN34_INTERNAL_1537ffa3_4_k_cu_0a575dad6thrust24THRUST_300001_SM_1000_NS12placeholders2_4E - _ZN34_INTERNAL_1537ffa3_4_k_cu_0a575dad6thrust24THRUST_300001_SM_1000_NS12placeholders2_2E)
_ZN34_INTERNAL_1537ffa3_4_k_cu_0a575dad6thrust24THRUST_300001_SM_1000_NS12placeholders2_2E:
	.zero		1
	.type		_ZN34_INTERNAL_1537ffa3_4_k_cu_0a575dad6thrust24THRUST_300001_SM_1000_NS12placeholders2_4E,@object
	.size		_ZN34_INTERNAL_1537ffa3_4_k_cu_0a575dad6thrust24THRUST_300001_SM_1000_NS12placeholders2_4E,(_ZN34_INTERNAL_1537ffa3_4_k_cu_0a575dad4cuda3std3__45__cpo3endE - _ZN34_INTERNAL_1537ffa3_4_k_cu_0a575dad6thrust24THRUST_300001_SM_1000_NS12placeholders2_4E)
_ZN34_INTERNAL_1537ffa3_4_k_cu_0a575dad6thrust24THRUST_300001_SM_1000_NS12placeholders2_4E:
	.zero		1
	.type		_ZN34_INTERNAL_1537ffa3_4_k_cu_0a575dad4cuda3std3__45__cpo3endE,@object
	.size		_ZN34_INTERNAL_1537ffa3_4_k_cu_0a575dad4cuda3std3__45__cpo3endE,(_ZN34_INTERNAL_1537ffa3_4_k_cu_0a575dad4cuda3std6ranges3__45__cpo3endE - _ZN34_INTERNAL_1537ffa3_4_k_cu_0a575dad4cuda3std3__45__cpo3endE)
_ZN34_INTERNAL_1537ffa3_4_k_cu_0a575dad4cuda3std3__45__cpo3endE:
	.zero		1
	.type		_ZN34_INTERNAL_1537ffa3_4_k_cu_0a575dad4cuda3std6ranges3__45__cpo3endE,@object
	.size		_ZN34_INTERNAL_1537ffa3_4_k_cu_0a575dad4cuda3std6ranges3__45__cpo3endE,(_ZN34_INTERNAL_1537ffa3_4_k_cu_0a575dad4cuda3std3__419piecewise_constructE - _ZN34_INTERNAL_1537ffa3_4_k_cu_0a575dad4cuda3std6ranges3__45__cpo3endE)
_ZN34_INTERNAL_1537ffa3_4_k_cu_0a575dad4cuda3std6ranges3__45__cpo3endE:
	.zero		1
	.type		_ZN34_INTERNAL_1537ffa3_4_k_cu_0a575dad4cuda3std3__419piecewise_constructE,@object
	.size		_ZN34_INTERNAL_1537ffa3_4_k_cu_0a575dad4cuda3std3__419piecewise_constructE,(_ZN34_INTERNAL_1537ffa3_4_k_cu_0a575dad4cuda3std6ranges3__45__cpo5cdataE - _ZN34_INTERNAL_1537ffa3_4_k_cu_0a575dad4cuda3std3__419piecewise_constructE)
_ZN34_INTERNAL_1537ffa3_4_k_cu_0a575dad4cuda3std3__419piecewise_constructE:
	.zero		1
	.type		_ZN34_INTERNAL_1537ffa3_4_k_cu_0a575dad4cuda3std6ranges3__45__cpo5cdataE,@object
	.size		_ZN34_INTERNAL_1537ffa3_4_k_cu_0a575dad4cuda3std6ranges3__45__cpo5cdataE,(_ZN34_INTERNAL_1537ffa3_4_k_cu_0a575dad6thrust24THRUST_300001_SM_1000_NS12placeholders2_8E - _ZN34_INTERNAL_1537ffa3_4_k_cu_0a575dad4cuda3std6ranges3__45__cpo5cdataE)
_ZN34_INTERNAL_1537ffa3_4_k_cu_0a575dad4cuda3std6ranges3__45__cpo5cdataE:
	.zero		1
	.type		_ZN34_INTERNAL_1537ffa3_4_k_cu_0a575dad6thrust24THRUST_300001_SM_1000_NS12placeholders2_8E,@object
	.size		_ZN34_INTERNAL_1537ffa3_4_k_cu_0a575dad6thrust24THRUST_300001_SM_1000_NS12placeholders2_8E,(_ZN34_INTERNAL_1537ffa3_4_k_cu_0a575dad4cuda3std3__45__cpo4rendE - _ZN34_INTERNAL_1537ffa3_4_k_cu_0a575dad6thrust24THRUST_300001_SM_1000_NS12placeholders2_8E)
_ZN34_INTERNAL_1537ffa3_4_k_cu_0a575dad6thrust24THRUST_300001_SM_1000_NS12placeholders2_8E:
	.zero		1
	.type		_ZN34_INTERNAL_1537ffa3_4_k_cu_0a575dad4cuda3std3__45__cpo4rendE,@object
	.size		_ZN34_INTERNAL_1537ffa3_4_k_cu_0a575dad4cuda3std3__45__cpo4rendE,(_ZN34_INTERNAL_1537ffa3_4_k_cu_0a575dad4cuda3std6ranges3__45__cpo9iter_swapE - _ZN34_INTERNAL_1537ffa3_4_k_cu_0a575dad4cuda3std3__45__cpo4rendE)
_ZN34_INTERNAL_1537ffa3_4_k_cu_0a575dad4cuda3std3__45__cpo4rendE:
	.zero		1
	.type		_ZN34_INTERNAL_1537ffa3_4_k_cu_0a575dad4cuda3std6ranges3__45__cpo9iter_swapE,@object
	.size		_ZN34_INTERNAL_1537ffa3_4_k_cu_0a575dad4cuda3std6ranges3__45__cpo9iter_swapE,(_ZN34_INTERNAL_1537ffa3_4_k_cu_0a575dad4cuda3std3__48unexpectE - _ZN34_INTERNAL_1537ffa3_4_k_cu_0a575dad4cuda3std6ranges3__45__cpo9iter_swapE)
_ZN34_INTERNAL_1537ffa3_4_k_cu_0a575dad4cuda3std6ranges3__45__cpo9iter_swapE:
	.zero		1
	.type		_ZN34_INTERNAL_1537ffa3_4_k_cu_0a575dad4cuda3std3__48unexpectE,@object
	.size		_ZN34_INTERNAL_1537ffa3_4_k_cu_0a575dad4cuda3std3__48unexpectE,(_ZN34_INTERNAL_1537ffa3_4_k_cu_0a575dad6thrust24THRUST_300001_SM_1000_NS6system6detail10sequential3seqE - _ZN34_INTERNAL_1537ffa3_4_k_cu_0a575dad4cuda3std3__48unexpectE)
_ZN34_INTERNAL_1537ffa3_4_k_cu_0a575dad4cuda3std3__48unexpectE:
	.zero		1
	.type		_ZN34_INTERNAL_1537ffa3_4_k_cu_0a575dad6thrust24THRUST_300001_SM_1000_NS6system6detail10sequential3seqE,@object
	.size		_ZN34_INTERNAL_1537ffa3_4_k_cu_0a575dad6thrust24THRUST_300001_SM_1000_NS6system6detail10sequential3seqE,(.L_29 - _ZN34_INTERNAL_1537ffa3_4_k_cu_0a575dad6thrust24THRUST_300001_SM_1000_NS6system6detail10sequential3seqE)
_ZN34_INTERNAL_1537ffa3_4_k_cu_0a575dad6thrust24THRUST_300001_SM_1000_NS6system6detail10sequential3seqE:
	.zero		1
.L_29:


//--------------------- .nv.shared.visual_analytics_kernel --------------------------
	.section	.nv.shared.visual_analytics_kernel,"aw",@nobits
	.sectionflags	@""
	.align	4
.nv.shared.visual_analytics_kernel:
	.zero		25600


//--------------------- .nv.constant0._ZN3cub18CUB_300001_SM_10006detail11EmptyKernelIvEEvv --------------------------
	.section	.nv.constant0._ZN3cub18CUB_300001_SM_10006detail11EmptyKernelIvEEvv,"a",@progbits
	.sectionflags	@""
	.align	4
.nv.constant0._ZN3cub18CUB_300001_SM_10006detail11EmptyKernelIvEEvv:
	.zero		896


//--------------------- .nv.constant0.louvain_community_detection --------------------------
	.section	.nv.constant0.louvain_community_detection,"a",@progbits
	.sectionflags	@""
	.align	4
.nv.constant0.louvain_community_detection:
	.zero		932


//--------------------- .nv.constant0.visual_analytics_kernel --------------------------
	.section	.nv.constant0.visual_analytics_kernel,"a",@progbits
	.sectionflags	@""
	.align	4
.nv.constant0.visual_analytics_kernel:
	.zero		1120


//--------------------- SYMBOLS --------------------------

	.type		.nv.reservedSmem.offset0,@object
	.size		.nv.reservedSmem.offset0,0x4
	.type		.nv.reservedSmem.cap,@object
	.size		.nv.reservedSmem.cap,0x4
